	.headerflags	@"EF_CUDA_TEXMODE_UNIFIED EF_CUDA_64BIT_ADDRESS EF_CUDA_ACCELERATORS EF_CUDA_SM90 EF_CUDA_VIRTUAL_SM(EF_CUDA_SM90)"
	.elftype	@"ET_EXEC"


//--------------------- .nv.info                  --------------------------
	.section	.nv.info,"",@"SHT_CUDA_INFO"
	.align	4


	//----- nvinfo : EIATTR_REGCOUNT
	.align		4
        /*0000*/ 	.byte	0x04, 0x2f
        /*0002*/ 	.short	(.L_2 - .L_1)
	.align		4
.L_1:
        /*0004*/ 	.word	index@(triton_)
        /*0008*/ 	.word	0x00000041


	//----- nvinfo : EIATTR_MIN_STACK_SIZE
	.align		4
.L_2:
        /*000c*/ 	.byte	0x04, 0x12
        /*000e*/ 	.short	(.L_4 - .L_3)
	.align		4
.L_3:
        /*0010*/ 	.word	index@(triton_)
        /*0014*/ 	.word	0x00000000


	//----- nvinfo : EIATTR_FRAME_SIZE
	.align		4
.L_4:
        /*0018*/ 	.byte	0x04, 0x11
        /*001a*/ 	.short	(.L_6 - .L_5)
	.align		4
.L_5:
        /*001c*/ 	.word	index@(triton_)
        /*0020*/ 	.word	0x00000000


	//----- nvinfo : EIATTR_MIN_STACK_SIZE
	.align		4
.L_6:
        /*0024*/ 	.byte	0x04, 0x12
        /*0026*/ 	.short	(.L_8 - .L_7)
	.align		4
.L_7:
        /*0028*/ 	.word	index@(triton_)
        /*002c*/ 	.word	0x00000000
.L_8:


//--------------------- .nv.info.triton_          --------------------------
	.section	.nv.info.triton_,"",@"SHT_CUDA_INFO"
	.sectionflags	@""
	.align	4


	//----- nvinfo : EIATTR_CUDA_API_VERSION
	.align		4
        /*0000*/ 	.byte	0x04, 0x37
        /*0002*/ 	.short	(.L_10 - .L_9)
.L_9:
        /*0004*/ 	.word	0x0000007c


	//----- nvinfo : EIATTR_KPARAM_INFO
	.align		4
.L_10:
        /*0008*/ 	.byte	0x04, 0x17
        /*000a*/ 	.short	(.L_12 - .L_11)
.L_11:
        /*000c*/ 	.word	0x00000000
        /*0010*/ 	.short	0x0006
        /*0012*/ 	.short	0x002c
        /*0014*/ 	.byte	0x00, 0xf0, 0x11, 0x00


	//----- nvinfo : EIATTR_KPARAM_INFO
	.align		4
.L_12:
        /*0018*/ 	.byte	0x04, 0x17
        /*001a*/ 	.short	(.L_14 - .L_13)
.L_13:
        /*001c*/ 	.word	0x00000000
        /*0020*/ 	.short	0x0005
        /*0022*/ 	.short	0x0028
        /*0024*/ 	.byte	0x00, 0xf0, 0x11, 0x00


	//----- nvinfo : EIATTR_KPARAM_INFO
	.align		4
.L_14:
        /*0028*/ 	.byte	0x04, 0x17
        /*002a*/ 	.short	(.L_16 - .L_15)
.L_15:
        /*002c*/ 	.word	0x00000000
        /*0030*/ 	.short	0x0004
        /*0032*/ 	.short	0x0020
        /*0034*/ 	.byte	0x00, 0xf0, 0x21, 0x00


	//----- nvinfo : EIATTR_KPARAM_INFO
	.align		4
.L_16:
        /*0038*/ 	.byte	0x04, 0x17
        /*003a*/ 	.short	(.L_18 - .L_17)
.L_17:
        /*003c*/ 	.word	0x00000000
        /*0040*/ 	.short	0x0003
        /*0042*/ 	.short	0x0018
        /*0044*/ 	.byte	0x00, 0xf0, 0x21, 0x00


	//----- nvinfo : EIATTR_KPARAM_INFO
	.align		4
.L_18:
        /*0048*/ 	.byte	0x04, 0x17
        /*004a*/ 	.short	(.L_20 - .L_19)
.L_19:
        /*004c*/ 	.word	0x00000000
        /*0050*/ 	.short	0x0002
        /*0052*/ 	.short	0x0010
        /*0054*/ 	.byte	0x00, 0xf0, 0x21, 0x00


	//----- nvinfo : EIATTR_KPARAM_INFO
	.align		4
.L_20:
        /*0058*/ 	.byte	0x04, 0x17
        /*005a*/ 	.short	(.L_22 - .L_21)
.L_21:
        /*005c*/ 	.word	0x00000000
        /*0060*/ 	.short	0x0001
        /*0062*/ 	.short	0x0008
        /*0064*/ 	.byte	0x00, 0xf0, 0x21, 0x00


	//----- nvinfo : EIATTR_KPARAM_INFO
	.align		4
.L_22:
        /*0068*/ 	.byte	0x04, 0x17
        /*006a*/ 	.short	(.L_24 - .L_23)
.L_23:
        /*006c*/ 	.word	0x00000000
        /*0070*/ 	.short	0x0000
        /*0072*/ 	.short	0x0000
        /*0074*/ 	.byte	0x00, 0xf0, 0x21, 0x00


	//----- nvinfo : EIATTR_SPARSE_MMA_MASK
	.align		4
.L_24:
        /*0078*/ 	.byte	0x03, 0x50
        /*007a*/ 	.short	0x0000


	//----- nvinfo : EIATTR_MAXREG_COUNT
	.align		4
        /*007c*/ 	.byte	0x03, 0x1b
        /*007e*/ 	.short	0x0080


	//----- nvinfo : EIATTR_COOP_GROUP_MASK_REGIDS
	.align		4
        /*0080*/ 	.byte	0x04, 0x29
        /*0082*/ 	.short	(.L_26 - .L_25)


	//   ....[0]....
.L_25:
        /*0084*/ 	.word	0xffffffff


	//   ....[1]....
        /*0088*/ 	.word	0xffffffff


	//   ....[2]....
        /*008c*/ 	.word	0xffffffff


	//   ....[3]....
        /*0090*/ 	.word	0xffffffff


	//   ....[4]....
        /*0094*/ 	.word	0xffffffff


	//   ....[5]....
        /*0098*/ 	.word	0xffffffff


	//   ....[6]....
        /*009c*/ 	.word	0xffffffff


	//   ....[7]....
        /*00a0*/ 	.word	0xffffffff


	//   ....[8]....
        /*00a4*/ 	.word	0xffffffff


	//----- nvinfo : EIATTR_COOP_GROUP_INSTR_OFFSETS
	.align		4
.L_26:
        /*00a8*/ 	.byte	0x04, 0x28
        /*00aa*/ 	.short	(.L_28 - .L_27)


	//   ....[0]....
.L_27:
        /*00ac*/ 	.word	0x00001480


	//   ....[1]....
        /*00b0*/ 	.word	0x00001740


	//   ....[2]....
        /*00b4*/ 	.word	0x000017c0


	//   ....[3]....
        /*00b8*/ 	.word	0x00001820


	//   ....[4]....
        /*00bc*/ 	.word	0x00001870


	//   ....[5]....
        /*00c0*/ 	.word	0x00001900


	//   ....[6]....
        /*00c4*/ 	.word	0x00001950


	//   ....[7]....
        /*00c8*/ 	.word	0x00001a60


	//   ....[8]....
        /*00cc*/ 	.word	0x00001ab0


	//----- nvinfo : EIATTR_EXIT_INSTR_OFFSETS
	.align		4
.L_28:
        /*00d0*/ 	.byte	0x04, 0x1c
        /*00d2*/ 	.short	(.L_30 - .L_29)


	//   ....[0]....
.L_29:
        /*00d4*/ 	.word	0x00002610


	//----- nvinfo : EIATTR_MAX_THREADS
	.align		4
.L_30:
        /*00d8*/ 	.byte	0x04, 0x05
        /*00da*/ 	.short	(.L_32 - .L_31)
.L_31:
        /*00dc*/ 	.word	0x00000200
        /*00e0*/ 	.word	0x00000001
        /*00e4*/ 	.word	0x00000001


	//----- nvinfo : EIATTR_CBANK_PARAM_SIZE
	.align		4
.L_32:
        /*00e8*/ 	.byte	0x03, 0x19
        /*00ea*/ 	.short	0x0030


	//----- nvinfo : EIATTR_PARAM_CBANK
	.align		4
        /*00ec*/ 	.byte	0x04, 0x0a
        /*00ee*/ 	.short	(.L_34 - .L_33)
	.align		4
.L_33:
        /*00f0*/ 	.word	index@(.nv.constant0.triton_)
        /*00f4*/ 	.short	0x0210
        /*00f6*/ 	.short	0x0030


	//----- nvinfo : EIATTR_SW_WAR
	.align		4
.L_34:
        /*00f8*/ 	.byte	0x04, 0x36
        /*00fa*/ 	.short	(.L_36 - .L_35)
.L_35:
        /*00fc*/ 	.word	0x00000008
.L_36:


//--------------------- .nv.callgraph             --------------------------
	.section	.nv.callgraph,"",@"SHT_CUDA_CALLGRAPH"
	.align	4
	.sectionentsize	8
	.align		4
        /*0000*/ 	.word	0x00000000
	.align		4
        /*0004*/ 	.word	0xffffffff
	.align		4
        /*0008*/ 	.word	0x00000000
	.align		4
        /*000c*/ 	.word	0xfffffffe
	.align		4
        /*0010*/ 	.word	0x00000000
	.align		4
        /*0014*/ 	.word	0xfffffffd
	.align		4
        /*0018*/ 	.word	0x00000000
	.align		4
        /*001c*/ 	.word	0xfffffffc


//--------------------- .nv.constant4             --------------------------
	.section	.nv.constant4,"a",@progbits
	.align	8
	.align		8
.nv.constant4:
        /*0000*/ 	.dword	_$_str


//--------------------- .text.triton_             --------------------------
	.section	.text.triton_,"ax",@progbits
	.align	128
        .global         triton_
        .type           triton_,@function
        .size           triton_,(.L_x_4 - triton_)
        .other          triton_,@"STO_CUDA_ENTRY STV_DEFAULT"
triton_:
.text.triton_:
[----:B------:R-:W0:Y:S02]  /*0000*/  LDC R1, c[0x0][0x28] ;  /* 0x00000a00ff017b82 */ /* 0x000e240000000800 */
[----:B------:R-:W1:Y:S01]  /*0010*/  S2R R2, SR_TID.X ;  /* 0x0000000000027919 */ /* 0x000e620000002100 */
[----:B------:R-:W2:Y:S01]  /*0020*/  LDC.64 R4, c[0x0][0x218] ;  /* 0x00008600ff047b82 */ /* 0x000ea20000000a00 */
[----:B------:R-:W-:Y:S01]  /*0030*/  ULDC UR4, c[0x0][0x238] ;  /* 0x00008e0000047ab9 */ /* 0x000fe20000000800 */
[----:B------:R-:W-:Y:S01]  /*0040*/  HFMA2.MMA R39, -RZ, RZ, 0, 0 ;  /* 0x00000000ff277435 */ /* 0x000fe200000001ff */
[----:B------:R-:W3:Y:S01]  /*0050*/  S2R R6, SR_CTAID.X ;  /* 0x0000000000067919 */ /* 0x000ee20000002500 */
[----:B------:R-:W-:Y:S02]  /*0060*/  CS2R R8, SRZ ;  /* 0x0000000000087805 */ /* 0x000fe4000001ff00 */
[----:B------:R-:W-:Y:S02]  /*0070*/  CS2R R10, SRZ ;  /* 0x00000000000a7805 */ /* 0x000fe4000001ff00 */
[----:B------:R-:W-:Y:S02]  /*0080*/  CS2R R12, SRZ ;  /* 0x00000000000c7805 */ /* 0x000fe4000001ff00 */
[----:B------:R-:W-:-:S02]  /*0090*/  CS2R R14, SRZ ;  /* 0x00000000000e7805 */ /* 0x000fc4000001ff00 */
[----:B------:R-:W-:Y:S02]  /*00a0*/  CS2R R24, SRZ ;  /* 0x0000000000187805 */ /* 0x000fe4000001ff00 */
[----:B------:R-:W-:Y:S02]  /*00b0*/  CS2R R26, SRZ ;  /* 0x00000000001a7805 */ /* 0x000fe4000001ff00 */
[----:B------:R-:W-:Y:S02]  /*00c0*/  CS2R R28, SRZ ;  /* 0x00000000001c7805 */ /* 0x000fe4000001ff00 */
[----:B------:R-:W-:Y:S02]  /*00d0*/  CS2R R30, SRZ ;  /* 0x00000000001e7805 */ /* 0x000fe4000001ff00 */
[----:B------:R-:W-:Y:S02]  /*00e0*/  CS2R R32, SRZ ;  /* 0x0000000000207805 */ /* 0x000fe4000001ff00 */
[----:B------:R-:W-:-:S02]  /*00f0*/  CS2R R34, SRZ ;  /* 0x0000000000227805 */ /* 0x000fc4000001ff00 */
[----:B------:R-:W-:Y:S02]  /*0100*/  CS2R R36, SRZ ;  /* 0x0000000000247805 */ /* 0x000fe4000001ff00 */
[----:B-1----:R-:W-:Y:S02]  /*0110*/  SHF.R.U32.HI R3, RZ, 0x3, R2 ;  /* 0x00000003ff037819 */ /* 0x002fe40000011602 */
[----:B------:R-:W-:Y:S02]  /*0120*/  LOP3.LUT R7, R2, 0x7, RZ, 0xc0, !PT ;  /* 0x0000000702077812 */ /* 0x000fe400078ec0ff */
[----:B---3--:R-:W-:Y:S02]  /*0130*/  SHF.L.U32 R0, R6, 0x6, RZ ;  /* 0x0000000606007819 */ /* 0x008fe400000006ff */
[----:B------:R-:W-:Y:S01]  /*0140*/  SGXT.U32 R3, R3, 0x6 ;  /* 0x000000060303781a */ /* 0x000fe20000000000 */
[----:B--2---:R-:W-:Y:S01]  /*0150*/  IMAD.WIDE.U32 R4, R7, 0x10, R4 ;  /* 0x0000001007047825 */ /* 0x004fe200078e0004 */
[----:B------:R-:W-:-:S02]  /*0160*/  SHF.L.U32 R2, R2, 0x3, RZ ;  /* 0x0000000302027819 */ /* 0x000fc400000006ff */
[-C--:B------:R-:W-:Y:S02]  /*0170*/  LOP3.LUT R0, R0, R3.reuse, RZ, 0xfc, !PT ;  /* 0x0000000300007212 */ /* 0x080fe400078efcff */
[----:B------:R-:W-:Y:S02]  /*0180*/  LEA R3, R6, R3, 0x6 ;  /* 0x0000000306037211 */ /* 0x000fe400078e30ff */
[----:B------:R-:W-:Y:S02]  /*0190*/  CS2R R6, SRZ ;  /* 0x0000000000067805 */ /* 0x000fe4000001ff00 */
[----:B------:R-:W-:Y:S02]  /*01a0*/  LOP3.LUT R2, R2, 0x38, RZ, 0xc0, !PT ;  /* 0x0000003802027812 */ /* 0x000fe400078ec0ff */
[----:B------:R-:W-:Y:S01]  /*01b0*/  ISETP.GE.AND P0, PT, R0, UR4, PT ;  /* 0x0000000400007c0c */ /* 0x000fe2000bf06270 */
[----:B------:R-:W-:Y:S01]  /*01c0*/  ULDC.64 UR4, c[0x0][0x208] ;  /* 0x0000820000047ab9 */ /* 0x000fe20000000a00 */
[----:B------:R-:W-:Y:S01]  /*01d0*/  MOV R0, R4 ;  /* 0x0000000400007202 */ /* 0x000fe20000000f00 */
[----:B------:R-:W-:Y:S01]  /*01e0*/  IMAD R2, R3, 0xc00, R2 ;  /* 0x00000c0003027824 */ /* 0x000fe200078e0202 */
[----:B------:R-:W-:-:S09]  /*01f0*/  MOV R3, R5 ;  /* 0x0000000500037202 */ /* 0x000fd20000000f00 */
.L_x_1:
[----:B------:R-:W1:Y:S01]  /*0200*/  LDC.64 R40, c[0x0][0x210] ;  /* 0x00008400ff287b82 */ /* 0x000e620000000a00 */
[----:B------:R-:W-:Y:S01]  /*0210*/  IMAD.IADD R19, R2, 0x1, R39 ;  /* 0x0000000102137824 */ /* 0x000fe200078e0227 */
[----:B------:R-:W-:Y:S01]  /*0220*/  CS2R R16, SRZ ;  /* 0x0000000000107805 */ /* 0x000fe2000001ff00 */
[----:B------:R-:W2:Y:S02]  /*0230*/  LDG.E.EL.128 R20, desc[UR4][R4.64] ;  /* 0x0000000404147981 */ /* 0x000ea4000c2e1d00 */
[----:B-1----:R-:W-:Y:S01]  /*0240*/  IMAD.WIDE R40, R19, 0x2, R40 ;  /* 0x0000000213287825 */ /* 0x002fe200078e0228 */
[----:B------:R-:W-:-:S06]  /*0250*/  CS2R R18, SRZ ;  /* 0x0000000000127805 */ /* 0x000fcc000001ff00 */
[----:B------:R1:W3:Y:S01]  /*0260*/  @!P0 LDG.E.EL.128 R16, desc[UR4][R40.64] ;  /* 0x0000000428108981 */ /* 0x0002e2000c2e1d00 */
[----:B------:R-:W-:Y:S01]  /*0270*/  ISETP.NE.AND P1, PT, R39, RZ, PT ;  /* 0x000000ff2700720c */ /* 0x000fe20003f25270 */
[----:B------:R-:W-:Y:S01]  /*0280*/  IMAD.MOV.U32 R49, RZ, RZ, 0x3f800000 ;  /* 0x3f800000ff317424 */ /* 0x000fe200078e00ff */
[----:B------:R-:W-:Y:S02]  /*0290*/  MOV R47, 0x3f800000 ;  /* 0x3f800000002f7802 */ /* 0x000fe40000000f00 */
[----:B------:R-:W-:Y:S02]  /*02a0*/  MOV R46, 0x3f800000 ;  /* 0x3f800000002e7802 */ /* 0x000fe40000000f00 */
[----:B------:R-:W-:Y:S02]  /*02b0*/  MOV R48, 0x3f800000 ;  /* 0x3f80000000307802 */ /* 0x000fe40000000f00 */
[----:B------:R-:W-:Y:S02]  /*02c0*/  MOV R51, 0x3f800000 ;  /* 0x3f80000000337802 */ /* 0x000fe40000000f00 */
[----:B------:R-:W-:-:S02]  /*02d0*/  MOV R50, 0x3f800000 ;  /* 0x3f80000000327802 */ /* 0x000fc40000000f00 */
[----:B------:R-:W-:Y:S02]  /*02e0*/  MOV R53, 0x3f800000 ;  /* 0x3f80000000357802 */ /* 0x000fe40000000f00 */
[----:B------:R-:W-:Y:S02]  /*02f0*/  MOV R52, 0x3f800000 ;  /* 0x3f80000000347802 */ /* 0x000fe40000000f00 */
[C---:B--2---:R-:W-:Y:S02]  /*0300*/  SHF.L.U32 R44, R21.reuse, 0x10, RZ ;  /* 0x00000010152c7819 */ /* 0x044fe400000006ff */
[C---:B------:R-:W-:Y:S02]  /*0310*/  PRMT R43, R20.reuse, 0x7632, R43 ;  /* 0x00007632142b7816 */ /* 0x040fe4000000002b */
[----:B------:R-:W-:Y:S02]  /*0320*/  SHF.L.U32 R45, R20, 0x10, RZ ;  /* 0x00000010142d7819 */ /* 0x000fe400000006ff */
[----:B------:R-:W-:-:S02]  /*0330*/  PRMT R20, R21, 0x7632, R20 ;  /* 0x0000763215147816 */ /* 0x000fc40000000014 */
[C---:B------:R-:W-:Y:S02]  /*0340*/  PRMT R21, R22.reuse, 0x7632, R21 ;  /* 0x0000763216157816 */ /* 0x040fe40000000015 */
[----:B------:R-:W-:Y:S02]  /*0350*/  SHF.L.U32 R22, R22, 0x10, RZ ;  /* 0x0000001016167819 */ /* 0x000fe400000006ff */
[----:B-1----:R-:W-:Y:S01]  /*0360*/  SHF.L.U32 R41, R20, 0x10, RZ ;  /* 0x0000001014297819 */ /* 0x002fe200000006ff */
[----:B------:R-:W-:Y:S01]  /*0370*/  IMAD.U32 R40, R23, 0x10000, RZ ;  /* 0x0001000017287824 */ /* 0x000fe200078e00ff */
[----:B---3--:R-:W-:Y:S02]  /*0380*/  SEL R38, R17, RZ, !P0 ;  /* 0x000000ff11267207 */ /* 0x008fe40004000000 */
[----:B------:R-:W-:Y:S02]  /*0390*/  SEL R16, R16, RZ, !P0 ;  /* 0x000000ff10107207 */ /* 0x000fe40004000000 */
[----:B------:R-:W-:-:S02]  /*03a0*/  SEL R18, R18, RZ, !P0 ;  /* 0x000000ff12127207 */ /* 0x000fc40004000000 */
[----:B------:R-:W-:Y:S02]  /*03b0*/  SHF.L.U32 R17, R38, 0x10, RZ ;  /* 0x0000001026117819 */ /* 0x000fe400000006ff */
[----:B------:R-:W-:Y:S02]  /*03c0*/  SHF.L.U32 R62, R16, 0x10, RZ ;  /* 0x00000010103e7819 */ /* 0x000fe400000006ff */
[----:B------:R-:W-:Y:S02]  /*03d0*/  PRMT R16, R23, 0x7632, R16 ;  /* 0x0000763217107816 */ /* 0x000fe40000000010 */
[----:B------:R-:W-:Y:S01]  /*03e0*/  SEL R42, R19, RZ, !P0 ;  /* 0x000000ff132a7207 */ /* 0x000fe20004000000 */
[----:B------:R-:W-:Y:S01]  /*03f0*/  FADD R17, R17, R44 ;  /* 0x0000002c11117221 */ /* 0x000fe20000000000 */
[----:B------:R-:W-:Y:S02]  /*0400*/  SHF.L.U32 R19, R18, 0x10, RZ ;  /* 0x0000001012137819 */ /* 0x000fe400000006ff */
[----:B------:R-:W-:-:S02]  /*0410*/  SHF.L.U32 R44, R16, 0x10, RZ ;  /* 0x00000010102c7819 */ /* 0x000fc400000006ff */
[----:B------:R-:W-:Y:S02]  /*0420*/  PRMT R18, R18, 0x7632, R18 ;  /* 0x0000763212127816 */ /* 0x000fe40000000012 */
[----:B------:R-:W-:Y:S02]  /*0430*/  PRMT R16, R16, 0x7632, R16 ;  /* 0x0000763210107816 */ /* 0x000fe40000000010 */
[----:B------:R-:W-:Y:S02]  /*0440*/  PRMT R38, R38, 0x7632, R38 ;  /* 0x0000763226267816 */ /* 0x000fe40000000026 */
[----:B------:R-:W-:Y:S01]  /*0450*/  PRMT R20, R42, 0x7632, R20 ;  /* 0x000076322a147816 */ /* 0x000fe20000000014 */
[----:B------:R-:W-:Y:S01]  /*0460*/  FADD R62, R62, R45 ;  /* 0x0000002d3e3e7221 */ /* 0x000fe20000000000 */
[----:B------:R-:W-:Y:S01]  /*0470*/  FADD R19, R19, R22 ;  /* 0x0000001613137221 */ /* 0x000fe20000000000 */
[----:B------:R-:W-:Y:S02]  /*0480*/  SHF.L.U32 R45, R21, 0x10, RZ ;  /* 0x00000010152d7819 */ /* 0x000fe400000006ff */
[----:B------:R-:W-:Y:S01]  /*0490*/  SHF.L.U32 R22, R18, 0x10, RZ ;  /* 0x0000001012167819 */ /* 0x000fe200000006ff */
[----:B------:R-:W-:Y:S01]  /*04a0*/  IMAD.U32 R38, R38, 0x10000, RZ ;  /* 0x0001000026267824 */ /* 0x000fe200078e00ff */
[----:B------:R-:W-:-:S02]  /*04b0*/  SHF.L.U32 R43, R43, 0x10, RZ ;  /* 0x000000102b2b7819 */ /* 0x000fc400000006ff */
[----:B------:R-:W-:Y:S02]  /*04c0*/  SHF.L.U32 R21, R42, 0x10, RZ ;  /* 0x000000102a157819 */ /* 0x000fe400000006ff */
[----:B------:R-:W-:Y:S02]  /*04d0*/  SHF.L.U32 R16, R16, 0x10, RZ ;  /* 0x0000001010107819 */ /* 0x000fe400000006ff */
[----:B------:R-:W-:Y:S01]  /*04e0*/  SHF.L.U32 R23, R20, 0x10, RZ ;  /* 0x0000001014177819 */ /* 0x000fe200000006ff */
[----:B------:R-:W-:Y:S01]  /*04f0*/  FADD R20, R22, R45 ;  /* 0x0000002d16147221 */ /* 0x000fe20000000000 */
[----:B------:R-:W-:Y:S01]  /*0500*/  FADD R21, R21, R40 ;  /* 0x0000002815157221 */ /* 0x000fe20000000000 */
[----:B------:R-:W-:Y:S01]  /*0510*/  FADD R16, R16, R43 ;  /* 0x0000002b10107221 */ /* 0x000fe20000000000 */
[----:B------:R-:W-:Y:S01]  /*0520*/  FADD R18, R38, R41 ;  /* 0x0000002926127221 */ /* 0x000fe20000000000 */
[----:B------:R-:W-:Y:S01]  /*0530*/  FADD R22, R23, R44 ;  /* 0x0000002c17167221 */ /* 0x000fe20000000000 */
[----:B------:R-:W-:-:S02]  /*0540*/  MOV R23, RZ ;  /* 0x000000ff00177202 */ /* 0x000fc40000000f00 */
[----:B------:R-:W-:Y:S02]  /*0550*/  CS2R R40, SRZ ;  /* 0x0000000000287805 */ /* 0x000fe4000001ff00 */
[----:B------:R-:W-:Y:S02]  /*0560*/  MOV R38, RZ ;  /* 0x000000ff00267202 */ /* 0x000fe40000000f00 */
[----:B------:R-:W-:Y:S02]  /*0570*/  CS2R R42, SRZ ;  /* 0x00000000002a7805 */ /* 0x000fe4000001ff00 */
[----:B------:R-:W-:Y:S01]  /*0580*/  CS2R R44, SRZ ;  /* 0x00000000002c7805 */ /* 0x000fe2000001ff00 */
[----:B------:R-:W-:Y:S06]  /*0590*/  @!P1 BRA `(.L_x_0) ;  /* 0x0000000400e09947 */ /* 0x000fec0003800000 */
[----:B------:R-:W-:Y:S01]  /*05a0*/  FADD R47, R6, 1 ;  /* 0x3f800000062f7421 */ /* 0x000fe20000000000 */
[----:B------:R-:W-:Y:S01]  /*05b0*/  FADD R49, R8, 1 ;  /* 0x3f80000008317421 */ /* 0x000fe20000000000 */
[----:B------:R-:W-:Y:S01]  /*05c0*/  FADD R46, R7, 1 ;  /* 0x3f800000072e7421 */ /* 0x000fe20000000000 */
[----:B------:R-:W-:Y:S01]  /*05d0*/  FADD R48, R9, 1 ;  /* 0x3f80000009307421 */ /* 0x000fe20000000000 */
[C---:B------:R-:W-:Y:S01]  /*05e0*/  FMUL R38, R47.reuse, 0.25 ;  /* 0x3e8000002f267820 */ /* 0x040fe20000400000 */
[C---:B------:R-:W-:Y:S01]  /*05f0*/  FSETP.GEU.AND P3, PT, |R47|.reuse, 1.175494350822287508e-38, PT ;  /* 0x008000002f00780b */ /* 0x040fe20003f6e200 */
[----:B------:R-:W-:Y:S01]  /*0600*/  FMUL R23, R46, 0.25 ;  /* 0x3e8000002e177820 */ /* 0x000fe20000400000 */
[----:B------:R-:W-:Y:S01]  /*0610*/  FSETP.GT.AND P5, PT, |R47|, 8.50705917302346158658e+37, PT ;  /* 0x7e8000002f00780b */ /* 0x000fe20003fa4200 */
[----:B------:R-:W-:Y:S01]  /*0620*/  FADD R41, R17, -R32 ;  /* 0x8000002011297221 */ /* 0x000fe20000000000 */
[C---:B------:R-:W-:Y:S01]  /*0630*/  FSETP.GEU.AND P1, PT, |R49|.reuse, 1.175494350822287508e-38, PT ;  /* 0x008000003100780b */ /* 0x040fe20003f2e200 */
[----:B------:R-:W-:Y:S01]  /*0640*/  FMUL R51, R48, 0.25 ;  /* 0x3e80000030337820 */ /* 0x000fe20000400000 */
[----:B------:R-:W-:Y:S01]  /*0650*/  FSEL R40, R38, R47, P5 ;  /* 0x0000002f26287208 */ /* 0x000fe20002800000 */
[----:B------:R-:W-:Y:S01]  /*0660*/  FMUL R38, R49, 0.25 ;  /* 0x3e80000031267820 */ /* 0x000fe20000400000 */
[----:B------:R-:W-:-:S02]  /*0670*/  FSETP.GT.AND P6, PT, |R46|, 8.50705917302346158658e+37, PT ;  /* 0x7e8000002e00780b */ /* 0x000fc40003fc4200 */
[----:B------:R-:W-:Y:S02]  /*0680*/  FSETP.GT.AND P4, PT, |R49|, 8.50705917302346158658e+37, PT ;  /* 0x7e8000003100780b */ /* 0x000fe40003f84200 */
[----:B------:R-:W-:Y:S01]  /*0690*/  FSETP.GEU.AND P2, PT, |R46|, 1.175494350822287508e-38, PT ;  /* 0x008000002e00780b */ /* 0x000fe20003f4e200 */
[----:B------:R-:W-:Y:S01]  /*06a0*/  @!P3 FMUL R40, R40, 16777216 ;  /* 0x4b8000002828b820 */ /* 0x000fe20000400000 */
[----:B------:R-:W-:Y:S01]  /*06b0*/  FSEL R44, R23, R46, P6 ;  /* 0x0000002e172c7208 */ /* 0x000fe20003000000 */
[----:B------:R-:W-:Y:S01]  /*06c0*/  FADD R23, R62, -R30 ;  /* 0x8000001e3e177221 */ /* 0x000fe20000000000 */
[----:B------:R-:W-:Y:S01]  /*06d0*/  FSEL R50, R38, R49, P4 ;  /* 0x0000003126327208 */ /* 0x000fe20002000000 */
[----:B------:R-:W-:Y:S01]  /*06e0*/  FADD R38, R16, -R31 ;  /* 0x8000001f10267221 */ /* 0x000fe20000000000 */
[----:B------:R1:W2:Y:S01]  /*06f0*/  MUFU.RCP R43, R40 ;  /* 0x00000028002b7308 */ /* 0x0002a20000001000 */
[----:B------:R-:W-:Y:S02]  /*0700*/  FMUL R42, R23, 0.25 ;  /* 0x3e800000172a7820 */ /* 0x000fe40000400000 */
[----:B------:R-:W-:Y:S01]  /*0710*/  FMUL R45, R38, 0.25 ;  /* 0x3e800000262d7820 */ /* 0x000fe20000400000 */
[----:B------:R-:W-:-:S02]  /*0720*/  @!P1 FMUL R50, R50, 16777216 ;  /* 0x4b80000032329820 */ /* 0x000fc40000400000 */
[----:B------:R-:W-:Y:S01]  /*0730*/  FSEL R42, R42, R23, P5 ;  /* 0x000000172a2a7208 */ /* 0x000fe20002800000 */
[----:B------:R-:W-:Y:S01]  /*0740*/  @!P2 FMUL R44, R44, 16777216 ;  /* 0x4b8000002c2ca820 */ /* 0x000fe20000400000 */
[----:B------:R-:W-:Y:S01]  /*0750*/  FSEL R45, R45, R38, P6 ;  /* 0x000000262d2d7208 */ /* 0x000fe20003000000 */
[----:B------:R3:W4:Y:S01]  /*0760*/  MUFU.RCP R53, R50 ;  /* 0x0000003200357308 */ /* 0x0007220000001000 */
[----:B------:R-:W-:Y:S01]  /*0770*/  FSETP.GEU.AND P5, PT, |R48|, 1.175494350822287508e-38, PT ;  /* 0x008000003000780b */ /* 0x000fe20003fae200 */
[----:B-1----:R-:W-:Y:S01]  /*0780*/  FMUL R40, R41, 0.25 ;  /* 0x3e80000029287820 */ /* 0x002fe20000400000 */
[----:B------:R-:W-:Y:S01]  /*0790*/  @!P3 FMUL R42, R42, 16777216 ;  /* 0x4b8000002a2ab820 */ /* 0x000fe20000400000 */
[----:B------:R-:W-:Y:S01]  /*07a0*/  @!P2 FMUL R45, R45, 16777216 ;  /* 0x4b8000002d2da820 */ /* 0x000fe20000400000 */
[----:B------:R-:W-:Y:S02]  /*07b0*/  FSETP.GT.AND P2, PT, |R48|, 8.50705917302346158658e+37, PT ;  /* 0x7e8000003000780b */ /* 0x000fe40003f44200 */
[----:B------:R-:W-:Y:S01]  /*07c0*/  FSEL R40, R40, R41, P4 ;  /* 0x0000002928287208 */ /* 0x000fe20002000000 */
[----:B------:R-:W1:Y:S01]  /*07d0*/  MUFU.RCP R44, R44 ;  /* 0x0000002c002c7308 */ /* 0x000e620000001000 */
[----:B--2---:R-:W-:Y:S01]  /*07e0*/  FFMA R54, R43, R42, R30 ;  /* 0x0000002a2b367223 */ /* 0x004fe2000000001e */
[----:B------:R-:W-:Y:S01]  /*07f0*/  FSEL R42, R51, R48, P2 ;  /* 0x00000030332a7208 */ /* 0x000fe20001000000 */
[----:B---3--:R-:W-:Y:S01]  /*0800*/  FADD R50, R11, 1 ;  /* 0x3f8000000b327421 */ /* 0x008fe20000000000 */
[----:B------:R-:W-:Y:S01]  /*0810*/  @!P1 FMUL R40, R40, 16777216 ;  /* 0x4b80000028289820 */ /* 0x000fe20000400000 */
[----:B------:R-:W-:-:S02]  /*0820*/  FADD R51, R10, 1 ;  /* 0x3f8000000a337421 */ /* 0x000fc40000000000 */
[----:B------:R-:W-:Y:S01]  /*0830*/  @!P5 FMUL R42, R42, 16777216 ;  /* 0x4b8000002a2ad820 */ /* 0x000fe20000400000 */
[----:B----4-:R-:W-:Y:S01]  /*0840*/  FFMA R56, R53, R40, R32 ;  /* 0x0000002835387223 */ /* 0x010fe20000000020 */
[----:B------:R-:W-:Y:S01]  /*0850*/  FADD R40, R18, -R33 ;  /* 0x8000002112287221 */ /* 0x000fe20000000000 */
[C---:B------:R-:W-:Y:S02]  /*0860*/  FSETP.GEU.AND P6, PT, |R50|.reuse, 1.175494350822287508e-38, PT ;  /* 0x008000003200780b */ /* 0x040fe40003fce200 */
[----:B------:R-:W-:Y:S01]  /*0870*/  FSETP.GT.AND P3, PT, |R50|, 8.50705917302346158658e+37, PT ;  /* 0x7e8000003200780b */ /* 0x000fe20003f64200 */
[----:B------:R-:W2:Y:S01]  /*0880*/  MUFU.RCP R42, R42 ;  /* 0x0000002a002a7308 */ /* 0x000ea20000001000 */
[----:B------:R-:W-:Y:S01]  /*0890*/  FMUL R43, R40, 0.25 ;  /* 0x3e800000282b7820 */ /* 0x000fe20000400000 */
[----:B-1----:R-:W-:Y:S01]  /*08a0*/  FFMA R55, R44, R45, R31 ;  /* 0x0000002d2c377223 */ /* 0x002fe2000000001f */
[----:B------:R-:W-:Y:S01]  /*08b0*/  FMUL R45, R50, 0.25 ;  /* 0x3e800000322d7820 */ /* 0x000fe20000400000 */
[C---:B------:R-:W-:Y:S01]  /*08c0*/  FSETP.GEU.AND P4, PT, |R51|.reuse, 1.175494350822287508e-38, PT ;  /* 0x008000003300780b */ /* 0x040fe20003f8e200 */
[----:B------:R-:W-:Y:S01]  /*08d0*/  FMUL R44, R51, 0.25 ;  /* 0x3e800000332c7820 */ /* 0x000fe20000400000 */
[----:B------:R-:W-:Y:S01]  /*08e0*/  FSEL R43, R43, R40, P2 ;  /* 0x000000282b2b7208 */ /* 0x000fe20001000000 */
[----:B------:R-:W-:Y:S01]  /*08f0*/  FADD R16, R16, -R55 ;  /* 0x8000003710107221 */ /* 0x000fe20000000000 */
[----:B------:R-:W-:Y:S01]  /*0900*/  FSEL R60, R45, R50, P3 ;  /* 0x000000322d3c7208 */ /* 0x000fe20001800000 */
[----:B------:R-:W-:Y:S01]  /*0910*/  FADD R17, R17, -R56 ;  /* 0x8000003811117221 */ /* 0x000fe20000000000 */
[----:B------:R-:W-:Y:S01]  /*0920*/  FSETP.GT.AND P1, PT, |R51|, 8.50705917302346158658e+37, PT ;  /* 0x7e8000003300780b */ /* 0x000fe20003f24200 */
[----:B------:R-:W-:Y:S01]  /*0930*/  @!P5 FMUL R43, R43, 16777216 ;  /* 0x4b8000002b2bd820 */ /* 0x000fe20000400000 */
[----:B------:R-:W-:Y:S01]  /*0940*/  FFMA R38, R38, R16, R15 ;  /* 0x0000001026267223 */ /* 0x000fe2000000000f */
[----:B------:R-:W-:Y:S01]  /*0950*/  @!P6 FMUL R60, R60, 16777216 ;  /* 0x4b8000003c3ce820 */ /* 0x000fe20000400000 */
[----:B------:R-:W-:Y:S01]  /*0960*/  FSEL R44, R44, R51, P1 ;  /* 0x000000332c2c7208 */ /* 0x000fe20000800000 */
[----:B--2---:R-:W-:Y:S01]  /*0970*/  FFMA R57, R42, R43, R33 ;  /* 0x0000002b2a397223 */ /* 0x004fe20000000021 */
[----:B------:R-:W-:Y:S01]  /*0980*/  FADD R42, R20, -R35 ;  /* 0x80000023142a7221 */ /* 0x000fe20000000000 */
[----:B------:R-:W-:Y:S01]  /*0990*/  FADD R43, R19, -R34 ;  /* 0x80000022132b7221 */ /* 0x000fe20000000000 */
[----:B------:R-:W-:Y:S01]  /*09a0*/  FFMA R41, R41, R17, R24 ;  /* 0x0000001129297223 */ /* 0x000fe20000000018 */
[----:B------:R-:W1:Y:S01]  /*09b0*/  MUFU.RCP R60, R60 ;  /* 0x0000003c003c7308 */ /* 0x000e620000001000 */
[----:B------:R-:W-:Y:S01]  /*09c0*/  FMUL R53, R42, 0.25 ;  /* 0x3e8000002a357820 */ /* 0x000fe20000400000 */
[----:B------:R-:W-:Y:S01]  /*09d0*/  @!P4 FMUL R44, R44, 16777216 ;  /* 0x4b8000002c2cc820 */ /* 0x000fe20000400000 */
[----:B------:R-:W-:-:S03]  /*09e0*/  FMUL R52, R43, 0.25 ;  /* 0x3e8000002b347820 */ /* 0x000fc60000400000 */
[----:B------:R-:W-:Y:S02]  /*09f0*/  FSEL R53, R53, R42, P3 ;  /* 0x0000002a35357208 */ /* 0x000fe40001800000 */
[----:B------:R2:W3:Y:S01]  /*0a00*/  MUFU.RCP R45, R44 ;  /* 0x0000002c002d7308 */ /* 0x0004e20000001000 */
[----:B------:R-:W-:Y:S02]  /*0a10*/  FSEL R52, R52, R43, P1 ;  /* 0x0000002b34347208 */ /* 0x000fe40000800000 */
[----:B------:R-:W-:-:S03]  /*0a20*/  @!P6 FMUL R53, R53, 16777216 ;  /* 0x4b8000003535e820 */ /* 0x000fc60000400000 */
[----:B------:R-:W-:Y:S01]  /*0a30*/  @!P4 FMUL R52, R52, 16777216 ;  /* 0x4b8000003434c820 */ /* 0x000fe20000400000 */
[----:B-1----:R-:W-:Y:S01]  /*0a40*/  FFMA R59, R60, R53, R35 ;  /* 0x000000353c3b7223 */ /* 0x002fe20000000023 */
[----:B------:R-:W-:-:S04]  /*0a50*/  FADD R53, R12, 1 ;  /* 0x3f8000000c357421 */ /* 0x000fc80000000000 */
[C---:B--2---:R-:W-:Y:S01]  /*0a60*/  FMUL R44, R53.reuse, 0.25 ;  /* 0x3e800000352c7820 */ /* 0x044fe20000400000 */
[----:B------:R-:W-:Y:S01]  /*0a70*/  FSETP.GEU.AND P2, PT, |R53|, 1.175494350822287508e-38, PT ;  /* 0x008000003500780b */ /* 0x000fe20003f4e200 */
[----:B---3--:R-:W-:Y:S01]  /*0a80*/  FFMA R58, R45, R52, R34 ;  /* 0x000000342d3a7223 */ /* 0x008fe20000000022 */
[----:B------:R-:W-:Y:S01]  /*0a90*/  FSETP.GT.AND P1, PT, |R53|, 8.50705917302346158658e+37, PT ;  /* 0x7e8000003500780b */ /* 0x000fe20003f24200 */
[----:B------:R-:W-:Y:S01]  /*0aa0*/  FADD R45, R62, -R54 ;  /* 0x800000363e2d7221 */ /* 0x000fe20000000000 */
[----:B------:R-:W-:Y:S01]  /*0ab0*/  FADD R52, R13, 1 ;  /* 0x3f8000000d347421 */ /* 0x000fe20000000000 */
[----:B------:R-:W-:Y:S02]  /*0ac0*/  MOV R62, R54 ;  /* 0x00000036003e7202 */ /* 0x000fe40000000f00 */
[----:B------:R-:W-:Y:S01]  /*0ad0*/  FSEL R44, R44, R53, P1 ;  /* 0x000000352c2c7208 */ /* 0x000fe20000800000 */
[----:B------:R-:W-:Y:S01]  /*0ae0*/  FFMA R23, R23, R45, R14 ;  /* 0x0000002d17177223 */ /* 0x000fe2000000000e */
[----:B------:R-:W-:Y:S01]  /*0af0*/  FADD R45, R21, -R36 ;  /* 0x80000024152d7221 */ /* 0x000fe20000000000 */
[----:B------:R-:W-:-:S03]  /*0b00*/  FMUL R17, R52, 0.25 ;  /* 0x3e80000034117820 */ /* 0x000fc60000400000 */
[----:B------:R-:W-:Y:S01]  /*0b10*/  @!P2 FMUL R44, R44, 16777216 ;  /* 0x4b8000002c2ca820 */ /* 0x000fe20000400000 */
[----:B------:R-:W-:-:S03]  /*0b20*/  FMUL R16, R45, 0.25 ;  /* 0x3e8000002d107820 */ /* 0x000fc60000400000 */
[----:B------:R1:W2:Y:S02]  /*0b30*/  MUFU.RCP R61, R44 ;  /* 0x0000002c003d7308 */ /* 0x0002a40000001000 */
[----:B------:R-:W-:Y:S02]  /*0b40*/  FSEL R16, R16, R45, P1 ;  /* 0x0000002d10107208 */ /* 0x000fe40000800000 */
[----:B------:R-:W-:-:S03]  /*0b50*/  FSETP.GT.AND P1, PT, |R52|, 8.50705917302346158658e+37, PT ;  /* 0x7e8000003400780b */ /* 0x000fc60003f24200 */
[----:B------:R-:W-:Y:S01]  /*0b60*/  @!P2 FMUL R16, R16, 16777216 ;  /* 0x4b8000001010a820 */ /* 0x000fe20000400000 */
[----:B------:R-:W-:Y:S01]  /*0b70*/  FSETP.GEU.AND P2, PT, |R52|, 1.175494350822287508e-38, PT ;  /* 0x008000003400780b */ /* 0x000fe20003f4e200 */
[----:B-1----:R-:W-:Y:S02]  /*0b80*/  FADD R44, R22, -R37 ;  /* 0x80000025162c7221 */ /* 0x002fe40000000000 */
[----:B--2---:R-:W-:Y:S01]  /*0b90*/  FFMA R60, R61, R16, R36 ;  /* 0x000000103d3c7223 */ /* 0x004fe20000000024 */
[----:B------:R-:W-:Y:S01]  /*0ba0*/  FSEL R16, R17, R52, P1 ;  /* 0x0000003411107208 */ /* 0x000fe20000800000 */
[----:B------:R-:W-:Y:S01]  /*0bb0*/  FADD R17, R18, -R57 ;  /* 0x8000003912117221 */ /* 0x000fe20000000000 */
[----:B------:R-:W-:Y:S01]  /*0bc0*/  FADD R18, R19, -R58 ;  /* 0x8000003a13127221 */ /* 0x000fe20000000000 */
[----:B------:R-:W-:-:S06]  /*0bd0*/  MOV R19, R58 ;  /* 0x0000003a00137202 */ /* 0x000fcc0000000f00 */
[----:B------:R-:W-:Y:S01]  /*0be0*/  @!P2 FMUL R16, R16, 16777216 ;  /* 0x4b8000001010a820 */ /* 0x000fe20000400000 */
[----:B------:R-:W-:Y:S01]  /*0bf0*/  FFMA R40, R40, R17, R25 ;  /* 0x0000001128287223 */ /* 0x000fe20000000019 */
[----:B------:R-:W-:Y:S01]  /*0c00*/  FMUL R17, R44, 0.25 ;  /* 0x3e8000002c117820 */ /* 0x000fe20000400000 */
[----:B------:R-:W-:-:S03]  /*0c10*/  FFMA R43, R43, R18, R26 ;  /* 0x000000122b2b7223 */ /* 0x000fc6000000001a */
[----:B------:R-:W1:Y:S01]  /*0c20*/  MUFU.RCP R16, R16 ;  /* 0x0000001000107308 */ /* 0x000e620000001000 */
[----:B------:R-:W-:-:S05]  /*0c30*/  FSEL R17, R17, R44, P1 ;  /* 0x0000002c11117208 */ /* 0x000fca0000800000 */
[----:B------:R-:W-:-:S04]  /*0c40*/  @!P2 FMUL R17, R17, 16777216 ;  /* 0x4b8000001111a820 */ /* 0x000fc80000400000 */
[----:B-1----:R-:W-:Y:S01]  /*0c50*/  FFMA R61, R16, R17, R37 ;  /* 0x00000011103d7223 */ /* 0x002fe20000000025 */
[----:B------:R-:W-:Y:S01]  /*0c60*/  FADD R17, R20, -R59 ;  /* 0x8000003b14117221 */ /* 0x000fe20000000000 */
[----:B------:R-:W-:Y:S01]  /*0c70*/  IMAD.MOV.U32 R16, RZ, RZ, R55 ;  /* 0x000000ffff107224 */ /* 0x000fe200078e0037 */
[----:B------:R-:W-:Y:S01]  /*0c80*/  MOV R20, R59 ;  /* 0x0000003b00147202 */ /* 0x000fe20000000f00 */
[----:B------:R-:W-:Y:S01]  /*0c90*/  FADD R18, R22, -R61 ;  /* 0x8000003d16127221 */ /* 0x000fe20000000000 */
[----:B------:R-:W-:Y:S01]  /*0ca0*/  FFMA R42, R42, R17, R27 ;  /* 0x000000112a2a7223 */ /* 0x000fe2000000001b */
[----:B------:R-:W-:Y:S01]  /*0cb0*/  FADD R17, R21, -R60 ;  /* 0x8000003c15117221 */ /* 0x000fe20000000000 */
[----:B------:R-:W-:Y:S01]  /*0cc0*/  MOV R21, R60 ;  /* 0x0000003c00157202 */ /* 0x000fe20000000f00 */
[----:B------:R-:W-:Y:S01]  /*0cd0*/  FFMA R44, R44, R18, R29 ;  /* 0x000000122c2c7223 */ /* 0x000fe2000000001d */
[----:B------:R-:W-:Y:S01]  /*0ce0*/  MOV R18, R57 ;  /* 0x0000003900127202 */ /* 0x000fe20000000f00 */
[----:B------:R-:W-:Y:S01]  /*0cf0*/  FFMA R45, R45, R17, R28 ;  /* 0x000000112d2d7223 */ /* 0x000fe2000000001c */
[----:B------:R-:W-:-:S02]  /*0d00*/  MOV R17, R56 ;  /* 0x0000003800117202 */ /* 0x000fc40000000f00 */
[----:B------:R-:W-:-:S07]  /*0d10*/  MOV R22, R61 ;  /* 0x0000003d00167202 */ /* 0x000fce0000000f00 */
.L_x_0:
[----:B------:R-:W-:Y:S01]  /*0d20*/  VIADD R39, R39, 0x40 ;  /* 0x0000004027277836 */ /* 0x000fe20000000000 */
[----:B------:R-:W-:Y:S02]  /*0d30*/  IADD3 R4, P2, R4, 0x80, RZ ;  /* 0x0000008004047810 */ /* 0x000fe40007f5e0ff */
[----:B------:R-:W-:Y:S02]  /*0d40*/  FSEL R30, R62, R30, !P0 ;  /* 0x0000001e3e1e7208 */ /* 0x000fe40004000000 */
[----:B------:R-:W-:Y:S02]  /*0d50*/  ISETP.GE.U32.AND P1, PT, R39, 0xc00, PT ;  /* 0x00000c002700780c */ /* 0x000fe40003f26070 */
[----:B------:R-:W-:Y:S02]  /*0d60*/  FSEL R31, R16, R31, !P0 ;  /* 0x0000001f101f7208 */ /* 0x000fe40004000000 */
[----:B------:R-:W-:Y:S02]  /*0d70*/  FSEL R32, R17, R32, !P0 ;  /* 0x0000002011207208 */ /* 0x000fe40004000000 */
[----:B------:R-:W-:-:S02]  /*0d80*/  FSEL R33, R18, R33, !P0 ;  /* 0x0000002112217208 */ /* 0x000fc40004000000 */
[----:B------:R-:W-:Y:S02]  /*0d90*/  FSEL R34, R19, R34, !P0 ;  /* 0x0000002213227208 */ /* 0x000fe40004000000 */
[----:B------:R-:W-:Y:S02]  /*0da0*/  FSEL R35, R20, R35, !P0 ;  /* 0x0000002314237208 */ /* 0x000fe40004000000 */
[----:B------:R-:W-:Y:S02]  /*0db0*/  FSEL R36, R21, R36, !P0 ;  /* 0x0000002415247208 */ /* 0x000fe40004000000 */
        /* <DEDUP_REMOVED lines=17> */
[----:B------:R-:W-:Y:S01]  /*0ed0*/  IADD3.X R5, RZ, R5, RZ, P2, !PT ;  /* 0x00000005ff057210 */ /* 0x000fe200017fe4ff */
[----:B------:R-:W-:Y:S06]  /*0ee0*/  @!P1 BRA `(.L_x_1) ;  /* 0xfffffff000c49947 */ /* 0x000fec000383ffff */
[----:B------:R-:W-:Y:S01]  /*0ef0*/  FADD R5, R6, R7 ;  /* 0x0000000706057221 */ /* 0x000fe20000000000 */
[----:B------:R-:W-:Y:S01]  /*0f00*/  FMUL R4, R7, 0.25 ;  /* 0x3e80000007047820 */ /* 0x000fe20000400000 */
[----:B------:R-:W-:Y:S01]  /*0f10*/  FADD R14, R14, R15 ;  /* 0x0000000f0e0e7221 */ /* 0x000fe20000000000 */
[----:B------:R-:W-:Y:S01]  /*0f20*/  FADD R31, -R30, R31 ;  /* 0x0000001f1e1f7221 */ /* 0x000fe20000000100 */
[C---:B------:R-:W-:Y:S01]  /*0f30*/  FMUL R16, R5.reuse, 0.25 ;  /* 0x3e80000005107820 */ /* 0x040fe20000400000 */
[C---:B------:R-:W-:Y:S01]  /*0f40*/  FSETP.GEU.AND P4, PT, |R5|.reuse, 1.175494350822287508e-38, PT ;  /* 0x008000000500780b */ /* 0x040fe20003f8e200 */
[----:B------:R-:W-:Y:S01]  /*0f50*/  FMUL R21, R8, 0.25 ;  /* 0x3e80000008157820 */ /* 0x000fe20000400000 */
[----:B------:R-:W-:Y:S01]  /*0f60*/  FSETP.GT.AND P1, PT, |R5|, 8.50705917302346158658e+37, PT ;  /* 0x7e8000000500780b */ /* 0x000fe20003f24200 */
[----:B------:R-:W-:Y:S01]  /*0f70*/  FMUL R18, R9, 0.25 ;  /* 0x3e80000009127820 */ /* 0x000fe20000400000 */
[----:B------:R-:W-:Y:S01]  /*0f80*/  FMUL R17, R31, R31 ;  /* 0x0000001f1f117220 */ /* 0x000fe20000400000 */
[----:B------:R-:W-:Y:S01]  /*0f90*/  FMUL R23, R10, 0.25 ;  /* 0x3e8000000a177820 */ /* 0x000fe20000400000 */
[----:B------:R-:W-:Y:S01]  /*0fa0*/  FSEL R16, R16, R5, P1 ;  /* 0x0000000510107208 */ /* 0x000fe20000800000 */
[----:B------:R-:W-:Y:S01]  /*0fb0*/  FMUL R22, R11, 0.25 ;  /* 0x3e8000000b167820 */ /* 0x000fe20000400000 */
[----:B------:R-:W-:Y:S01]  /*0fc0*/  FSEL R15, R4, R7, P1 ;  /* 0x00000007040f7208 */ /* 0x000fe20000800000 */
[----:B------:R-:W-:Y:S01]  /*0fd0*/  FADD R4, R8, R5 ;  /* 0x0000000508047221 */ /* 0x000fe20000000000 */
[----:B------:R-:W-:Y:S01]  /*0fe0*/  FMUL R17, R6, R17 ;  /* 0x0000001106117220 */ /* 0x000fe20000400000 */
[----:B------:R-:W-:Y:S01]  /*0ff0*/  FSETP.NEU.AND P5, PT, R5, RZ, PT ;  /* 0x000000ff0500720b */ /* 0x000fe20003fad000 */
[----:B------:R-:W-:Y:S01]  /*1000*/  FMUL R39, R12, 0.25 ;  /* 0x3e8000000c277820 */ /* 0x000fe20000400000 */
[----:B------:R-:W-:Y:S01]  /*1010*/  @!P4 FMUL R16, R16, 16777216 ;  /* 0x4b8000001010c820 */ /* 0x000fe20000400000 */
[----:B------:R-:W-:Y:S01]  /*1020*/  FADD R7, R9, R4 ;  /* 0x0000000409077221 */ /* 0x000fe20000000000 */
[C---:B------:R-:W-:Y:S01]  /*1030*/  FSETP.GT.AND P2, PT, |R4|.reuse, 8.50705917302346158658e+37, PT ;  /* 0x7e8000000400780b */ /* 0x040fe20003f44200 */
[C---:B------:R-:W-:Y:S01]  /*1040*/  FMUL R19, R4.reuse, 0.25 ;  /* 0x3e80000004137820 */ /* 0x040fe20000400000 */
[----:B------:R-:W-:Y:S01]  /*1050*/  FSETP.GEU.AND P1, PT, |R4|, 1.175494350822287508e-38, PT ;  /* 0x008000000400780b */ /* 0x000fe20003f2e200 */
[----:B------:R-:W-:Y:S01]  /*1060*/  FADD R6, R10, R7 ;  /* 0x000000070a067221 */ /* 0x000fe20000000000 */
[----:B------:R-:W1:Y:S01]  /*1070*/  MUFU.RCP R16, R16 ;  /* 0x0000001000107308 */ /* 0x000e620000001000 */
[----:B------:R-:W-:Y:S01]  /*1080*/  FSETP.GT.AND P3, PT, |R7|, 8.50705917302346158658e+37, PT ;  /* 0x7e8000000700780b */ /* 0x000fe20003f64200 */
[----:B------:R-:W-:Y:S01]  /*1090*/  @!P4 FMUL R15, R15, 16777216 ;  /* 0x4b8000000f0fc820 */ /* 0x000fe20000400000 */
[----:B------:R-:W-:-:S02]  /*10a0*/  FSEL R8, R21, R8, P2 ;  /* 0x0000000815087208 */ /* 0x000fc40001000000 */
[----:B------:R-:W-:Y:S01]  /*10b0*/  FSEL R21, R18, R9, P3 ;  /* 0x0000000912157208 */ /* 0x000fe20001800000 */
[----:B------:R-:W-:Y:S01]  /*10c0*/  FMUL R18, R7, 0.25 ;  /* 0x3e80000007127820 */ /* 0x000fe20000400000 */
[----:B------:R-:W-:Y:S01]  /*10d0*/  FSEL R19, R19, R4, P2 ;  /* 0x0000000413137208 */ /* 0x000fe20001000000 */
[----:B------:R-:W-:Y:S01]  /*10e0*/  FADD R9, R11, R6 ;  /* 0x000000060b097221 */ /* 0x000fe20000000000 */
[----:B------:R-:W-:Y:S02]  /*10f0*/  FSETP.GT.AND P4, PT, |R6|, 8.50705917302346158658e+37, PT ;  /* 0x7e8000000600780b */ /* 0x000fe40003f84200 */
[----:B------:R-:W-:Y:S01]  /*1100*/  FSEL R18, R18, R7, P3 ;  /* 0x0000000712127208 */ /* 0x000fe20001800000 */
[----:B------:R-:W-:Y:S01]  /*1110*/  @!P1 FMUL R19, R19, 16777216 ;  /* 0x4b80000013139820 */ /* 0x000fe20000400000 */
[----:B------:R-:W-:Y:S01]  /*1120*/  FSETP.GEU.AND P3, PT, |R6|, 1.175494350822287508e-38, PT ;  /* 0x008000000600780b */ /* 0x000fe20003f6e200 */
[----:B------:R-:W-:Y:S01]  /*1130*/  @!P1 FMUL R8, R8, 16777216 ;  /* 0x4b80000008089820 */ /* 0x000fe20000400000 */
[----:B-1----:R-:W-:Y:S01]  /*1140*/  FMUL R16, R16, R15 ;  /* 0x0000000f10107220 */ /* 0x002fe20000400000 */
[----:B------:R-:W-:Y:S01]  /*1150*/  FMUL R15, R6, 0.25 ;  /* 0x3e800000060f7820 */ /* 0x000fe20000400000 */
[----:B------:R-:W-:Y:S01]  /*1160*/  FSETP.GEU.AND P2, PT, |R7|, 1.175494350822287508e-38, PT ;  /* 0x008000000700780b */ /* 0x000fe20003f4e200 */
[----:B------:R-:W1:Y:S01]  /*1170*/  MUFU.RCP R19, R19 ;  /* 0x0000001300137308 */ /* 0x000e620000001000 */
[C---:B------:R-:W-:Y:S01]  /*1180*/  FSETP.GT.AND P1, PT, |R9|.reuse, 8.50705917302346158658e+37, PT ;  /* 0x7e8000000900780b */ /* 0x040fe20003f24200 */
[----:B------:R-:W-:Y:S01]  /*1190*/  FMUL R20, R9, 0.25 ;  /* 0x3e80000009147820 */ /* 0x000fe20000400000 */
[----:B------:R-:W-:-:S02]  /*11a0*/  FSEL R15, R15, R6, P4 ;  /* 0x000000060f0f7208 */ /* 0x000fc40002000000 */
[----:B------:R-:W-:Y:S02]  /*11b0*/  FSEL R10, R23, R10, P4 ;  /* 0x0000000a170a7208 */ /* 0x000fe40002000000 */
[----:B------:R-:W-:Y:S01]  /*11c0*/  FSEL R23, R22, R11, P1 ;  /* 0x0000000b16177208 */ /* 0x000fe20000800000 */
[----:B------:R-:W-:Y:S01]  /*11d0*/  @!P3 FMUL R15, R15, 16777216 ;  /* 0x4b8000000f0fb820 */ /* 0x000fe20000400000 */
[----:B------:R-:W-:Y:S01]  /*11e0*/  FSEL R11, R16, RZ, P5 ;  /* 0x000000ff100b7208 */ /* 0x000fe20002800000 */
[----:B------:R-:W-:Y:S01]  /*11f0*/  @!P3 FMUL R10, R10, 16777216 ;  /* 0x4b8000000a0ab820 */ /* 0x000fe20000400000 */
[----:B------:R-:W-:Y:S01]  /*1200*/  FSETP.GEU.AND P4, PT, |R9|, 1.175494350822287508e-38, PT ;  /* 0x008000000900780b */ /* 0x000fe20003f8e200 */
[----:B------:R-:W-:Y:S01]  /*1210*/  @!P2 FMUL R18, R18, 16777216 ;  /* 0x4b8000001212a820 */ /* 0x000fe20000400000 */
[----:B------:R-:W-:Y:S01]  /*1220*/  @!P2 FMUL R21, R21, 16777216 ;  /* 0x4b8000001515a820 */ /* 0x000fe20000400000 */
[----:B------:R-:W2:Y:S01]  /*1230*/  MUFU.RCP R15, R15 ;  /* 0x0000000f000f7308 */ /* 0x000ea20000001000 */
[----:B-1----:R-:W-:Y:S01]  /*1240*/  FMUL R19, R19, R8 ;  /* 0x0000000813137220 */ /* 0x002fe20000400000 */
[----:B------:R-:W-:Y:S01]  /*1250*/  FFMA R31, R31, R11, R30 ;  /* 0x0000000b1f1f7223 */ /* 0x000fe2000000001e */
[----:B------:R-:W-:Y:S01]  /*1260*/  FSETP.NEU.AND P2, PT, R4, RZ, PT ;  /* 0x000000ff0400720b */ /* 0x000fe20003f4d000 */
[----:B------:R-:W-:Y:S01]  /*1270*/  FADD R8, R12, R9 ;  /* 0x000000090c087221 */ /* 0x000fe20000000000 */
[----:B------:R-:W-:Y:S01]  /*1280*/  FFMA R17, R11, R17, R14 ;  /* 0x000000110b117223 */ /* 0x000fe2000000000e */
[----:B------:R-:W-:Y:S01]  /*1290*/  FADD R32, R32, -R31 ;  /* 0x8000001f20207221 */ /* 0x000fe20000000000 */
[----:B------:R-:W-:Y:S01]  /*12a0*/  FSEL R19, R19, RZ, P2 ;  /* 0x000000ff13137208 */ /* 0x000fe20001000000 */
[----:B------:R-:W1:Y:S01]  /*12b0*/  MUFU.RCP R18, R18 ;  /* 0x0000001200127308 */ /* 0x000e620000001000 */
[----:B------:R-:W-:Y:S01]  /*12c0*/  FSEL R20, R20, R9, P1 ;  /* 0x0000000914147208 */ /* 0x000fe20000800000 */
[----:B------:R-:W-:Y:S01]  /*12d0*/  FADD R24, R24, R17 ;  /* 0x0000001118187221 */ /* 0x000fe20000000000 */
[C---:B------:R-:W-:Y:S01]  /*12e0*/  FSETP.GEU.AND P3, PT, |R8|.reuse, 1.175494350822287508e-38, PT ;  /* 0x008000000800780b */ /* 0x040fe20003f6e200 */
[C---:B------:R-:W-:Y:S01]  /*12f0*/  FMUL R17, R8.reuse, 0.25 ;  /* 0x3e80000008117820 */ /* 0x040fe20000400000 */
[----:B------:R-:W-:Y:S01]  /*1300*/  FSETP.GT.AND P1, PT, |R8|, 8.50705917302346158658e+37, PT ;  /* 0x7e8000000800780b */ /* 0x000fe20003f24200 */
[----:B------:R-:W-:Y:S01]  /*1310*/  @!P4 FMUL R20, R20, 16777216 ;  /* 0x4b8000001414c820 */ /* 0x000fe20000400000 */
[----:B--2---:R-:W-:Y:S01]  /*1320*/  FMUL R15, R15, R10 ;  /* 0x0000000a0f0f7220 */ /* 0x004fe20000400000 */
[C---:B------:R-:W-:Y:S01]  /*1330*/  FMUL R10, R32.reuse, R32 ;  /* 0x00000020200a7220 */ /* 0x040fe20000400000 */
[----:B------:R-:W-:Y:S01]  /*1340*/  FFMA R32, R32, R19, R31 ;  /* 0x0000001320207223 */ /* 0x000fe2000000001f */
[----:B------:R-:W-:Y:S01]  /*1350*/  FSEL R12, R39, R12, P1 ;  /* 0x0000000c270c7208 */ /* 0x000fe20000800000 */
[----:B------:R-:W-:Y:S01]  /*1360*/  @!P4 FMUL R23, R23, 16777216 ;  /* 0x4b8000001717c820 */ /* 0x000fe20000400000 */
[----:B------:R-:W-:Y:S01]  /*1370*/  FMUL R10, R5, R10 ;  /* 0x0000000a050a7220 */ /* 0x000fe20000400000 */
[----:B------:R-:W-:Y:S01]  /*1380*/  FADD R33, R33, -R32 ;  /* 0x8000002021217221 */ /* 0x000fe20000000000 */
[----:B------:R-:W-:Y:S01]  /*1390*/  FADD R5, R13, R8 ;  /* 0x000000080d057221 */ /* 0x000fe20000000000 */
[----:B------:R-:W-:Y:S01]  /*13a0*/  FSEL R17, R17, R8, P1 ;  /* 0x0000000811117208 */ /* 0x000fe20000800000 */
[----:B-1----:R-:W-:Y:S01]  /*13b0*/  FMUL R18, R18, R21 ;  /* 0x0000001512127220 */ /* 0x002fe20000400000 */
[----:B------:R-:W-:Y:S01]  /*13c0*/  FMUL R11, R33, R33 ;  /* 0x00000021210b7220 */ /* 0x000fe20000400000 */
[----:B------:R-:W1:Y:S01]  /*13d0*/  MUFU.RCP R20, R20 ;  /* 0x0000001400147308 */ /* 0x000e620000001000 */
[----:B------:R-:W-:Y:S01]  /*13e0*/  FSETP.GEU.AND P4, PT, |R5|, 1.175494350822287508e-38, PT ;  /* 0x008000000500780b */ /* 0x000fe20003f8e200 */
[----:B------:R-:W-:Y:S01]  /*13f0*/  @!P3 FMUL R17, R17, 16777216 ;  /* 0x4b8000001111b820 */ /* 0x000fe20000400000 */
[----:B------:R-:W-:Y:S01]  /*1400*/  FMUL R11, R4, R11 ;  /* 0x0000000b040b7220 */ /* 0x000fe20000400000 */
[C---:B------:R-:W-:Y:S01]  /*1410*/  FMUL R4, R5.reuse, 0.25 ;  /* 0x3e80000005047820 */ /* 0x040fe20000400000 */
[----:B------:R-:W-:Y:S01]  /*1420*/  FSETP.GT.AND P1, PT, |R5|, 8.50705917302346158658e+37, PT ;  /* 0x7e8000000500780b */ /* 0x000fe20003f24200 */
[----:B------:R-:W-:Y:S01]  /*1430*/  FFMA R10, R19, R10, R24 ;  /* 0x0000000a130a7223 */ /* 0x000fe20000000018 */
[----:B------:R-:W-:Y:S01]  /*1440*/  FSETP.NEU.AND P2, PT, R7, RZ, PT ;  /* 0x000000ff0700720b */ /* 0x000fe20003f4d000 */
[----:B------:R-:W2:Y:S01]  /*1450*/  MUFU.RCP R17, R17 ;  /* 0x0000001100117308 */ /* 0x000ea20000001000 */
[----:B------:R-:W-:Y:S01]  /*1460*/  FSEL R14, R4, R5, P1 ;  /* 0x00000005040e7208 */ /* 0x000fe20000800000 */
[----:B------:R-:W-:Y:S01]  /*1470*/  FADD R25, R25, R10 ;  /* 0x0000000a19197221 */ /* 0x000fe20000000000 */
[----:B------:R-:W3:Y:S01]  /*1480*/  SHFL.BFLY PT, R4, R5, 0x4, 0x1f ;  /* 0x0c801f0005047f89 */ /* 0x000ee200000e0000 */
[----:B------:R-:W-:Y:S01]  /*1490*/  FSEL R18, R18, RZ, P2 ;  /* 0x000000ff12127208 */ /* 0x000fe20001000000 */
[----:B------:R-:W-:Y:S01]  /*14a0*/  FMUL R16, R13, 0.25 ;  /* 0x3e8000000d107820 */ /* 0x000fe20000400000 */
[----:B------:R-:W-:Y:S01]  /*14b0*/  FSETP.NEU.AND P2, PT, R6, RZ, PT ;  /* 0x000000ff0600720b */ /* 0x000fe20003f4d000 */
[----:B------:R-:W-:Y:S01]  /*14c0*/  @!P4 FMUL R14, R14, 16777216 ;  /* 0x4b8000000e0ec820 */ /* 0x000fe20000400000 */
[----:B-1----:R-:W-:Y:S01]  /*14d0*/  FMUL R20, R20, R23 ;  /* 0x0000001714147220 */ /* 0x002fe20000400000 */
[----:B------:R-:W-:Y:S01]  /*14e0*/  FFMA R33, R33, R18, R32 ;  /* 0x0000001221217223 */ /* 0x000fe20000000020 */
[----:B------:R-:W-:Y:S01]  /*14f0*/  FSEL R15, R15, RZ, P2 ;  /* 0x000000ff0f0f7208 */ /* 0x000fe20001000000 */
[----:B------:R-:W-:Y:S01]  /*1500*/  FFMA R11, R18, R11, R25 ;  /* 0x0000000b120b7223 */ /* 0x000fe20000000019 */
[----:B------:R-:W-:Y:S01]  /*1510*/  FSETP.NEU.AND P2, PT, R9, RZ, PT ;  /* 0x000000ff0900720b */ /* 0x000fe20003f4d000 */
[--C-:B------:R-:W-:Y:S01]  /*1520*/  FADD R34, R34, -R33.reuse ;  /* 0x8000002122227221 */ /* 0x100fe20000000000 */
[----:B------:R-:W1:Y:S01]  /*1530*/  MUFU.RCP R14, R14 ;  /* 0x0000000e000e7308 */ /* 0x000e620000001000 */
[----:B------:R-:W-:Y:S01]  /*1540*/  @!P3 FMUL R12, R12, 16777216 ;  /* 0x4b8000000c0cb820 */ /* 0x000fe20000400000 */
[----:B------:R-:W-:Y:S01]  /*1550*/  FSEL R20, R20, RZ, P2 ;  /* 0x000000ff14147208 */ /* 0x000fe20001000000 */
[C---:B------:R-:W-:Y:S01]  /*1560*/  FFMA R10, R34.reuse, R15, R33 ;  /* 0x0000000f220a7223 */ /* 0x040fe20000000021 */
[----:B------:R-:W-:Y:S01]  /*1570*/  FMUL R34, R34, R34 ;  /* 0x0000002222227220 */ /* 0x000fe20000400000 */
[----:B------:R-:W-:Y:S01]  /*1580*/  FADD R26, R26, R11 ;  /* 0x0000000b1a1a7221 */ /* 0x000fe20000000000 */
[----:B------:R-:W-:Y:S01]  /*1590*/  FSEL R13, R16, R13, P1 ;  /* 0x0000000d100d7208 */ /* 0x000fe20000800000 */
[--C-:B------:R-:W-:Y:S01]  /*15a0*/  FADD R35, R35, -R10.reuse ;  /* 0x8000000a23237221 */ /* 0x100fe20000000000 */
[----:B------:R-:W-:Y:S01]  /*15b0*/  FMUL R34, R7, R34 ;  /* 0x0000002207227220 */ /* 0x000fe20000400000 */
[----:B--2---:R-:W-:Y:S01]  /*15c0*/  FMUL R17, R17, R12 ;  /* 0x0000000c11117220 */ /* 0x004fe20000400000 */
[----:B------:R-:W-:Y:S01]  /*15d0*/  FSETP.NEU.AND P1, PT, R8, RZ, PT ;  /* 0x000000ff0800720b */ /* 0x000fe20003f2d000 */
[----:B------:R-:W-:Y:S01]  /*15e0*/  FFMA R7, R35, R20, R10 ;  /* 0x0000001423077223 */ /* 0x000fe2000000000a */
[----:B------:R-:W-:Y:S01]  /*15f0*/  FFMA R26, R15, R34, R26 ;  /* 0x000000220f1a7223 */ /* 0x000fe2000000001a */
[----:B------:R-:W-:Y:S01]  /*1600*/  FMUL R35, R35, R35 ;  /* 0x0000002323237220 */ /* 0x000fe20000400000 */
[----:B---3--:R-:W-:Y:S01]  /*1610*/  FADD R10, R5, R4 ;  /* 0x00000004050a7221 */ /* 0x008fe20000000000 */
[----:B------:R-:W-:Y:S01]  /*1620*/  @!P4 FMUL R13, R13, 16777216 ;  /* 0x4b8000000d0dc820 */ /* 0x000fe20000400000 */
[--C-:B------:R-:W-:Y:S01]  /*1630*/  FADD R36, R36, -R7.reuse ;  /* 0x8000000724247221 */ /* 0x100fe20000000000 */
[----:B------:R-:W-:Y:S01]  /*1640*/  FSEL R17, R17, RZ, P1 ;  /* 0x000000ff11117208 */ /* 0x000fe20000800000 */
[----:B------:R-:W-:Y:S01]  /*1650*/  FADD R27, R27, R26 ;  /* 0x0000001a1b1b7221 */ /* 0x000fe20000000000 */
[----:B------:R-:W-:Y:S01]  /*1660*/  FMUL R35, R6, R35 ;  /* 0x0000002306237220 */ /* 0x000fe20000400000 */
[----:B-1----:R-:W-:Y:S01]  /*1670*/  FMUL R14, R14, R13 ;  /* 0x0000000d0e0e7220 */ /* 0x002fe20000400000 */
[----:B------:R-:W-:Y:S01]  /*1680*/  FSETP.GEU.AND P3, PT, |R10|, 1.175494350822287508e-38, PT ;  /* 0x008000000a00780b */ /* 0x000fe20003f6e200 */
[C---:B------:R-:W-:Y:S01]  /*1690*/  FMUL R6, R36.reuse, R36 ;  /* 0x0000002424067220 */ /* 0x040fe20000400000 */
[----:B------:R-:W-:Y:S01]  /*16a0*/  FSETP.NEU.AND P2, PT, R5, RZ, PT ;  /* 0x000000ff0500720b */ /* 0x000fe20003f4d000 */
[----:B------:R-:W-:Y:S01]  /*16b0*/  FFMA R36, R36, R17, R7 ;  /* 0x0000001124247223 */ /* 0x000fe20000000007 */
[----:B------:R-:W-:Y:S01]  /*16c0*/  FFMA R27, R20, R35, R27 ;  /* 0x00000023141b7223 */ /* 0x000fe2000000001b */
[C---:B------:R-:W-:Y:S01]  /*16d0*/  FMUL R7, R10.reuse, 0.25 ;  /* 0x3e8000000a077820 */ /* 0x040fe20000400000 */
[----:B------:R-:W-:Y:S01]  /*16e0*/  FSETP.GT.AND P1, PT, |R10|, 8.50705917302346158658e+37, PT ;  /* 0x7e8000000a00780b */ /* 0x000fe20003f24200 */
[--C-:B------:R-:W-:Y:S01]  /*16f0*/  FADD R37, R37, -R36.reuse ;  /* 0x8000002425257221 */ /* 0x100fe20000000000 */
[----:B------:R-:W-:Y:S01]  /*1700*/  FSEL R14, R14, RZ, P2 ;  /* 0x000000ff0e0e7208 */ /* 0x000fe20001000000 */
[----:B------:R-:W-:Y:S01]  /*1710*/  FADD R28, R28, R27 ;  /* 0x0000001b1c1c7221 */ /* 0x000fe20000000000 */
[----:B------:R-:W-:Y:S01]  /*1720*/  FMUL R6, R9, R6 ;  /* 0x0000000609067220 */ /* 0x000fe20000400000 */
[----:B------:R-:W-:Y:S01]  /*1730*/  FSEL R11, R7, R10, P1 ;  /* 0x0000000a070b7208 */ /* 0x000fe20000800000 */
[----:B------:R-:W1:Y:S01]  /*1740*/  SHFL.BFLY PT, R13, R10, 0x2, 0x1f ;  /* 0x0c401f000a0d7f89 */ /* 0x000e6200000e0000 */
[----:B------:R-:W-:Y:S01]  /*1750*/  FFMA R36, R37, R14, R36 ;  /* 0x0000000e25247223 */ /* 0x000fe20000000024 */
[----:B------:R-:W-:Y:S01]  /*1760*/  FFMA R6, R17, R6, R28 ;  /* 0x0000000611067223 */ /* 0x000fe2000000001c */
[----:B------:R-:W-:Y:S01]  /*1770*/  FMUL R7, R37, R37 ;  /* 0x0000002525077220 */ /* 0x000fe20000400000 */
[----:B------:R-:W-:Y:S01]  /*1780*/  @!P3 FMUL R11, R11, 16777216 ;  /* 0x4b8000000b0bb820 */ /* 0x000fe20000400000 */
[----:B------:R-:W-:-:S02]  /*1790*/  IMAD.MOV.U32 R35, RZ, RZ, -0x40 ;  /* 0xffffffc0ff237424 */ /* 0x000fc400078e00ff */
[----:B------:R-:W-:Y:S01]  /*17a0*/  FADD R29, R29, R6 ;  /* 0x000000061d1d7221 */ /* 0x000fe20000000000 */
[----:B------:R-:W-:Y:S01]  /*17b0*/  FMUL R7, R8, R7 ;  /* 0x0000000708077220 */ /* 0x000fe20000400000 */
[----:B------:R-:W2:Y:S01]  /*17c0*/  SHFL.BFLY PT, R9, R36, 0x4, 0x1f ;  /* 0x0c801f0024097f89 */ /* 0x000ea200000e0000 */
[----:B------:R-:W-:Y:S01]  /*17d0*/  @P1 FMUL R4, R4, 0.25 ;  /* 0x3e80000004041820 */ /* 0x000fe20000400000 */
[----:B------:R-:W3:Y:S01]  /*17e0*/  MUFU.RCP R11, R11 ;  /* 0x0000000b000b7308 */ /* 0x000ee20000001000 */
[----:B------:R-:W-:Y:S01]  /*17f0*/  FFMA R7, R14, R7, R29 ;  /* 0x000000070e077223 */ /* 0x000fe2000000001d */
[----:B------:R-:W-:Y:S01]  /*1800*/  FSETP.NEU.AND P1, PT, R10, RZ, PT ;  /* 0x000000ff0a00720b */ /* 0x000fe20003f2d000 */
[----:B------:R-:W-:-:S03]  /*1810*/  @!P3 FMUL R4, R4, 16777216 ;  /* 0x4b8000000404b820 */ /* 0x000fc60000400000 */
[----:B------:R-:W4:Y:S01]  /*1820*/  SHFL.BFLY PT, R6, R7, 0x4, 0x1f ;  /* 0x0c801f0007067f89 */ /* 0x000f2200000e0000 */
[----:B-1----:R-:W-:Y:S01]  /*1830*/  FADD R12, R10, R13 ;  /* 0x0000000d0a0c7221 */ /* 0x002fe20000000000 */
[----:B---3--:R-:W-:-:S03]  /*1840*/  FMUL R4, R11, R4 ;  /* 0x000000040b047220 */ /* 0x008fc60000400000 */
[C---:B------:R-:W-:Y:S01]  /*1850*/  FMUL R15, R12.reuse, 0.25 ;  /* 0x3e8000000c0f7820 */ /* 0x040fe20000400000 */
[----:B------:R-:W-:Y:S01]  /*1860*/  FSETP.GEU.AND P2, PT, |R12|, 1.175494350822287508e-38, PT ;  /* 0x008000000c00780b */ /* 0x000fe20003f4e200 */
[----:B------:R-:W1:Y:S01]  /*1870*/  SHFL.BFLY PT, R17, R12, 0x1, 0x1f ;  /* 0x0c201f000c117f89 */ /* 0x000e6200000e0000 */
[----:B------:R-:W-:Y:S01]  /*1880*/  FSEL R4, R4, RZ, P1 ;  /* 0x000000ff04047208 */ /* 0x000fe20000800000 */
[----:B--2---:R-:W-:Y:S01]  /*1890*/  FADD R9, -R36, R9 ;  /* 0x0000000924097221 */ /* 0x004fe20000000100 */
[----:B------:R-:W-:-:S03]  /*18a0*/  FSETP.GT.AND P1, PT, |R12|, 8.50705917302346158658e+37, PT ;  /* 0x7e8000000c00780b */ /* 0x000fc60003f24200 */
[C---:B------:R-:W-:Y:S01]  /*18b0*/  FMUL R8, R9.reuse, R9 ;  /* 0x0000000909087220 */ /* 0x040fe20000400000 */
[----:B------:R-:W-:Y:S01]  /*18c0*/  FFMA R9, R9, R4, R36 ;  /* 0x0000000409097223 */ /* 0x000fe20000000024 */
[----:B------:R-:W-:Y:S01]  /*18d0*/  FSEL R15, R15, R12, P1 ;  /* 0x0000000c0f0f7208 */ /* 0x000fe20000800000 */
[----:B----4-:R-:W-:Y:S01]  /*18e0*/  FADD R7, R7, R6 ;  /* 0x0000000607077221 */ /* 0x010fe20000000000 */
[----:B------:R-:W-:Y:S02]  /*18f0*/  FMUL R8, R5, R8 ;  /* 0x0000000805087220 */ /* 0x000fe40000400000 */
[----:B------:R-:W2:Y:S01]  /*1900*/  SHFL.BFLY PT, R6, R9, 0x2, 0x1f ;  /* 0x0c401f0009067f89 */ /* 0x000ea200000e0000 */
[----:B------:R-:W-:Y:S01]  /*1910*/  @!P2 FMUL R15, R15, 16777216 ;  /* 0x4b8000000f0fa820 */ /* 0x000fe20000400000 */
[----:B------:R-:W-:Y:S02]  /*1920*/  FFMA R7, R4, R8, R7 ;  /* 0x0000000804077223 */ /* 0x000fe40000000007 */
[----:B------:R-:W-:Y:S01]  /*1930*/  @P1 FMUL R13, R13, 0.25 ;  /* 0x3e8000000d0d1820 */ /* 0x000fe20000400000 */
[----:B------:R3:W4:Y:S02]  /*1940*/  MUFU.RCP R8, R15 ;  /* 0x0000000f00087308 */ /* 0x0007240000001000 */
[----:B------:R-:W5:Y:S01]  /*1950*/  SHFL.BFLY PT, R4, R7, 0x2, 0x1f ;  /* 0x0c401f0007047f89 */ /* 0x000f6200000e0000 */
[----:B------:R-:W-:Y:S01]  /*1960*/  @!P2 FMUL R13, R13, 16777216 ;  /* 0x4b8000000d0da820 */ /* 0x000fe20000400000 */
[C---:B------:R-:W-:Y:S01]  /*1970*/  FSETP.NEU.AND P2, PT, R12.reuse, RZ, PT ;  /* 0x000000ff0c00720b */ /* 0x040fe20003f4d000 */
[----:B-1----:R-:W-:Y:S01]  /*1980*/  FADD R14, R12, R17 ;  /* 0x000000110c0e7221 */ /* 0x002fe20000000000 */
[----:B---3--:R-:W1:Y:S04]  /*1990*/  S2R R15, SR_TID.X ;  /* 0x00000000000f7919 */ /* 0x008e680000002100 */
[----:B------:R-:W-:-:S02]  /*19a0*/  FSETP.GT.AND P1, PT, |R14|, 8.50705917302346158658e+37, PT ;  /* 0x7e8000000e00780b */ /* 0x000fc40003f24200 */
[----:B------:R-:W-:Y:S01]  /*19b0*/  FSETP.GEU.AND P3, PT, |R14|, 1.175494350822287508e-38, PT ;  /* 0x008000000e00780b */ /* 0x000fe20003f6e200 */
[----:B----4-:R-:W-:Y:S01]  /*19c0*/  FMUL R8, R8, R13 ;  /* 0x0000000d08087220 */ /* 0x010fe20000400000 */
[----:B--2---:R-:W-:-:S04]  /*19d0*/  FADD R6, -R9, R6 ;  /* 0x0000000609067221 */ /* 0x004fc80000000100 */
[----:B------:R-:W-:Y:S02]  /*19e0*/  FSEL R8, R8, RZ, P2 ;  /* 0x000000ff08087208 */ /* 0x000fe40001000000 */
[----:B------:R-:W-:Y:S01]  /*19f0*/  FSETP.NEU.AND P2, PT, R14, RZ, PT ;  /* 0x000000ff0e00720b */ /* 0x000fe20003f4d000 */
[C---:B------:R-:W-:Y:S02]  /*1a00*/  FMUL R5, R6.reuse, R6 ;  /* 0x0000000606057220 */ /* 0x040fe40000400000 */
[----:B------:R-:W-:Y:S01]  /*1a10*/  FFMA R9, R6, R8, R9 ;  /* 0x0000000806097223 */ /* 0x000fe20000000009 */
[----:B------:R-:W-:Y:S01]  /*1a20*/  @P1 FMUL R14, R14, 0.25 ;  /* 0x3e8000000e0e1820 */ /* 0x000fe20000400000 */
[----:B-----5:R-:W-:Y:S01]  /*1a30*/  FADD R7, R7, R4 ;  /* 0x0000000407077221 */ /* 0x020fe20000000000 */
[----:B------:R-:W-:Y:S01]  /*1a40*/  FMUL R5, R10, R5 ;  /* 0x000000050a057220 */ /* 0x000fe20000400000 */
[----:B------:R-:W-:Y:S01]  /*1a50*/  @P1 FMUL R17, R17, 0.25 ;  /* 0x3e80000011111820 */ /* 0x000fe20000400000 */
[----:B------:R-:W2:Y:S01]  /*1a60*/  SHFL.BFLY PT, R10, R9, 0x1, 0x1f ;  /* 0x0c201f00090a7f89 */ /* 0x000ea200000e0000 */
[----:B------:R-:W-:Y:S01]  /*1a70*/  @!P3 FMUL R14, R14, 16777216 ;  /* 0x4b8000000e0eb820 */ /* 0x000fe20000400000 */
[----:B------:R-:W-:Y:S01]  /*1a80*/  FFMA R8, R8, R5, R7 ;  /* 0x0000000508087223 */ /* 0x000fe20000000007 */
[----:B------:R-:W-:Y:S01]  /*1a90*/  @!P3 FMUL R17, R17, 16777216 ;  /* 0x4b8000001111b820 */ /* 0x000fe20000400000 */
[----:B------:R-:W3:Y:S03]  /*1aa0*/  LDC.64 R4, c[0x0][0x228] ;  /* 0x00008a00ff047b82 */ /* 0x000ee60000000a00 */
[----:B------:R-:W4:Y:S01]  /*1ab0*/  SHFL.BFLY PT, R11, R8, 0x1, 0x1f ;  /* 0x0c201f00080b7f89 */ /* 0x000f2200000e0000 */
[----:B------:R-:W5:Y:S01]  /*1ac0*/  MUFU.RCP R14, R14 ;  /* 0x0000000e000e7308 */ /* 0x000f620000001000 */
[----:B-1----:R-:W-:-:S03]  /*1ad0*/  LOP3.LUT R15, R15, 0x7, RZ, 0xc0, !PT ;  /* 0x000000070f0f7812 */ /* 0x002fc600078ec0ff */
[----:B------:R-:W1:Y:S01]  /*1ae0*/  LDC.64 R6, c[0x0][0x220] ;  /* 0x00008800ff067b82 */ /* 0x000e620000000a00 */
[----:B-----5:R-:W-:Y:S01]  /*1af0*/  FMUL R17, R14, R17 ;  /* 0x000000110e117220 */ /* 0x020fe20000400000 */
[----:B--2---:R-:W-:-:S04]  /*1b00*/  FADD R10, -R9, R10 ;  /* 0x0000000a090a7221 */ /* 0x004fc80000000100 */
[----:B------:R-:W-:Y:S01]  /*1b10*/  FMUL R13, R10, R10 ;  /* 0x0000000a0a0d7220 */ /* 0x000fe20000400000 */
[----:B------:R-:W-:Y:S01]  /*1b20*/  FSEL R17, R17, RZ, P2 ;  /* 0x000000ff11117208 */ /* 0x000fe20001000000 */
[----:B---3--:R-:W-:-:S04]  /*1b30*/  IMAD.WIDE.U32 R4, R15, 0x10, R4 ;  /* 0x000000100f047825 */ /* 0x008fc800078e0004 */
[----:B----4-:R-:W-:Y:S01]  /*1b40*/  FADD R16, R8, R11 ;  /* 0x0000000b08107221 */ /* 0x010fe20000000000 */
[----:B------:R-:W-:Y:S01]  /*1b50*/  HFMA2.MMA R8, -RZ, RZ, 0.7080078125, -0.052093505859375 ;  /* 0x39aaaaabff087435 */ /* 0x000fe200000001ff */
[----:B------:R-:W-:Y:S01]  /*1b60*/  FMUL R13, R12, R13 ;  /* 0x0000000d0c0d7220 */ /* 0x000fe20000400000 */
[----:B------:R-:W-:Y:S01]  /*1b70*/  FFMA R33, R10, R17, R9 ;  /* 0x000000110a217223 */ /* 0x000fe20000000009 */
[----:B------:R-:W-:Y:S01]  /*1b80*/  MOV R28, R4 ;  /* 0x00000004001c7202 */ /* 0x000fe20000000f00 */
[----:B-1----:R-:W-:-:S04]  /*1b90*/  IMAD.WIDE.U32 R6, R15, 0x10, R6 ;  /* 0x000000100f067825 */ /* 0x002fc800078e0006 */
[----:B------:R-:W-:Y:S01]  /*1ba0*/  FFMA R13, R17, R13, R16 ;  /* 0x0000000d110d7223 */ /* 0x000fe20000000010 */
[----:B------:R-:W-:Y:S02]  /*1bb0*/  MOV R29, R5 ;  /* 0x00000005001d7202 */ /* 0x000fe40000000f00 */
[----:B------:R-:W-:Y:S01]  /*1bc0*/  MOV R30, R6 ;  /* 0x00000006001e7202 */ /* 0x000fe20000000f00 */
[----:B------:R-:W-:Y:S01]  /*1bd0*/  FFMA R13, R13, R8, 9.9999999747524270788e-07 ;  /* 0x358637bd0d0d7423 */ /* 0x000fe20000000008 */
[----:B------:R-:W-:-:S03]  /*1be0*/  MOV R31, R7 ;  /* 0x00000007001f7202 */ /* 0x000fc60000000f00 */
[----:B------:R1:W2:Y:S04]  /*1bf0*/  MUFU.RSQ R32, R13 ;  /* 0x0000000d00207308 */ /* 0x0002a80000001400 */
.L_x_2:
[----:B------:R-:W3:Y:S01]  /*1c00*/  LDC.64 R38, c[0x0][0x210] ;  /* 0x00008400ff267b82 */ /* 0x000ee20000000a00 */
[----:B-1----:R-:W4:Y:S04]  /*1c10*/  LDG.E.EL.128 R8, desc[UR4][R30.64+0x1800] ;  /* 0x001800041e087981 */ /* 0x002f28000c2e1d00 */
[----:B--2---:R-:W2:Y:S01]  /*1c20*/  LDG.E.EL.128 R12, desc[UR4][R28.64+0x1800] ;  /* 0x001800041c0c7981 */ /* 0x004ea2000c2e1d00 */
[----:B------:R-:W-:-:S03]  /*1c30*/  IADD3 R35, R35, 0x40, RZ ;  /* 0x0000004023237810 */ /* 0x000fc60007ffe0ff */
[----:B------:R-:W5:Y:S01]  /*1c40*/  LDG.E.EL.128 R16, desc[UR4][R30.64] ;  /* 0x000000041e107981 */ /* 0x000f62000c2e1d00 */
[----:B------:R-:W-:Y:S02]  /*1c50*/  IADD3 R37, R2, R35, RZ ;  /* 0x0000002302257210 */ /* 0x000fe40007ffe0ff */
[----:B------:R-:W-:Y:S01]  /*1c60*/  CS2R R20, SRZ ;  /* 0x0000000000147805 */ /* 0x000fe2000001ff00 */
[----:B------:R1:W2:Y:S01]  /*1c70*/  LDG.E.EL.128 R4, desc[UR4][R28.64] ;  /* 0x000000041c047981 */ /* 0x0002a2000c2e1d00 */
[----:B------:R-:W-:Y:S02]  /*1c80*/  CS2R R22, SRZ ;  /* 0x0000000000167805 */ /* 0x000fe4000001ff00 */
[----:B------:R-:W-:Y:S02]  /*1c90*/  MOV R24, R0 ;  /* 0x0000000000187202 */ /* 0x000fe40000000f00 */
[----:B------:R-:W-:-:S06]  /*1ca0*/  MOV R25, R3 ;  /* 0x0000000300197202 */ /* 0x000fcc0000000f00 */
[----:B------:R-:W5:Y:S01]  /*1cb0*/  LDG.E.EL.128 R24, desc[UR4][R24.64] ;  /* 0x0000000418187981 */ /* 0x000f62000c2e1d00 */
[----:B---3--:R-:W-:-:S05]  /*1cc0*/  IMAD.WIDE R38, R37, 0x2, R38 ;  /* 0x0000000225267825 */ /* 0x008fca00078e0226 */
[----:B------:R3:W5:Y:S01]  /*1cd0*/  @!P0 LDG.E.EF.128 R20, desc[UR4][R38.64] ;  /* 0x0000000426148981 */ /* 0x000762000c0e1d00 */
[----:B------:R-:W-:Y:S02]  /*1ce0*/  ISETP.GE.U32.AND P4, PT, R35, 0xbc0, PT ;  /* 0x00000bc02300780c */ /* 0x000fe40003f86070 */
[----:B------:R-:W-:Y:S02]  /*1cf0*/  IADD3 R0, P3, R0, 0x80, RZ ;  /* 0x0000008000007810 */ /* 0x000fe40007f7e0ff */
[----:B-1----:R-:W-:Y:S02]  /*1d00*/  IADD3 R28, P1, R28, 0x80, RZ ;  /* 0x000000801c1c7810 */ /* 0x002fe40007f3e0ff */
[----:B------:R-:W-:Y:S02]  /*1d10*/  IADD3 R30, P2, R30, 0x80, RZ ;  /* 0x000000801e1e7810 */ /* 0x000fe40007f5e0ff */
[----:B------:R-:W-:Y:S02]  /*1d20*/  IADD3.X R29, RZ, R29, RZ, P1, !PT ;  /* 0x0000001dff1d7210 */ /* 0x000fe40000ffe4ff */
[----:B------:R-:W-:-:S02]  /*1d30*/  IADD3.X R31, RZ, R31, RZ, P2, !PT ;  /* 0x0000001fff1f7210 */ /* 0x000fc400017fe4ff */
[----:B------:R-:W-:Y:S02]  /*1d40*/  IADD3.X R3, RZ, R3, RZ, P3, !PT ;  /* 0x00000003ff037210 */ /* 0x000fe40001ffe4ff */
[C---:B----4-:R-:W-:Y:S01]  /*1d50*/  PRMT R36, R9.reuse, 0x7632, R36 ;  /* 0x0000763209247816 */ /* 0x050fe20000000024 */
[C---:B------:R-:W-:Y:S01]  /*1d60*/  IMAD.U32 R41, R10.reuse, 0x10000, RZ ;  /* 0x000100000a297824 */ /* 0x040fe200078e00ff */
[----:B------:R-:W-:Y:S02]  /*1d70*/  SHF.L.U32 R40, R9, 0x10, RZ ;  /* 0x0000001009287819 */ /* 0x000fe400000006ff */
[----:B------:R-:W-:Y:S02]  /*1d80*/  PRMT R9, R10, 0x7632, R9 ;  /* 0x000076320a097816 */ /* 0x000fe40000000009 */
[----:B------:R-:W-:Y:S02]  /*1d90*/  PRMT R34, R8, 0x7632, R34 ;  /* 0x0000763208227816 */ /* 0x000fe40000000022 */
[----:B------:R-:W-:-:S02]  /*1da0*/  PRMT R10, R11, 0x7632, R10 ;  /* 0x000076320b0a7816 */ /* 0x000fc4000000000a */
[----:B------:R-:W-:Y:S02]  /*1db0*/  SHF.L.U32 R42, R11, 0x10, RZ ;  /* 0x000000100b2a7819 */ /* 0x000fe400000006ff */
[----:B------:R-:W-:Y:S02]  /*1dc0*/  SHF.L.U32 R8, R8, 0x10, RZ ;  /* 0x0000001008087819 */ /* 0x000fe400000006ff */
[C---:B--2---:R-:W-:Y:S02]  /*1dd0*/  SHF.L.U32 R11, R12.reuse, 0x10, RZ ;  /* 0x000000100c0b7819 */ /* 0x044fe400000006ff */
[C---:B---3--:R-:W-:Y:S02]  /*1de0*/  PRMT R39, R13.reuse, 0x7632, R39 ;  /* 0x000076320d277816 */ /* 0x048fe40000000027 */
[----:B------:R-:W-:Y:S02]  /*1df0*/  PRMT R38, R12, 0x7632, R38 ;  /* 0x000076320c267816 */ /* 0x000fe40000000026 */
[----:B------:R-:W-:-:S02]  /*1e00*/  SHF.L.U32 R13, R13, 0x10, RZ ;  /* 0x000000100d0d7819 */ /* 0x000fc400000006ff */
[----:B------:R-:W-:Y:S01]  /*1e10*/  SHF.L.U32 R12, R14, 0x10, RZ ;  /* 0x000000100e0c7819 */ /* 0x000fe200000006ff */
[----:B------:R-:W-:Y:S01]  /*1e20*/  FADD R8, R8, R11 ;  /* 0x0000000b08087221 */ /* 0x000fe20000000000 */
[----:B------:R-:W-:Y:S01]  /*1e30*/  PRMT R43, R14, 0x7632, R43 ;  /* 0x000076320e2b7816 */ /* 0x000fe2000000002b */
[----:B------:R-:W-:Y:S01]  /*1e40*/  FADD R11, R40, R13 ;  /* 0x0000000d280b7221 */ /* 0x000fe20000000000 */
[C---:B------:R-:W-:Y:S01]  /*1e50*/  PRMT R14, R15.reuse, 0x7632, R14 ;  /* 0x000076320f0e7816 */ /* 0x040fe2000000000e */
[----:B------:R-:W-:Y:S01]  /*1e60*/  IMAD.U32 R13, R36, 0x10000, RZ ;  /* 0x00010000240d7824 */ /* 0x000fe200078e00ff */
[----:B------:R-:W-:Y:S01]  /*1e70*/  SHF.L.U32 R45, R15, 0x10, RZ ;  /* 0x000000100f2d7819 */ /* 0x000fe200000006ff */
[----:B------:R-:W-:Y:S01]  /*1e80*/  FADD R15, R41, R12 ;  /* 0x0000000c290f7221 */ /* 0x000fe20000000000 */
[----:B------:R-:W-:Y:S02]  /*1e90*/  SHF.L.U32 R12, R9, 0x10, RZ ;  /* 0x00000010090c7819 */ /* 0x000fe400000006ff */
[----:B------:R-:W-:-:S02]  /*1ea0*/  SHF.L.U32 R36, R39, 0x10, RZ ;  /* 0x0000001027247819 */ /* 0x000fc400000006ff */
[----:B------:R-:W-:Y:S02]  /*1eb0*/  SHF.L.U32 R34, R34, 0x10, RZ ;  /* 0x0000001022227819 */ /* 0x000fe400000006ff */
[----:B------:R-:W-:Y:S02]  /*1ec0*/  SHF.L.U32 R10, R10, 0x10, RZ ;  /* 0x000000100a0a7819 */ /* 0x000fe400000006ff */
[----:B------:R-:W-:Y:S02]  /*1ed0*/  SHF.L.U32 R9, R38, 0x10, RZ ;  /* 0x0000001026097819 */ /* 0x000fe400000006ff */
[----:B------:R-:W-:Y:S01]  /*1ee0*/  SHF.L.U32 R39, R14, 0x10, RZ ;  /* 0x000000100e277819 */ /* 0x000fe200000006ff */
[----:B------:R-:W-:Y:S01]  /*1ef0*/  FADD R13, R13, R36 ;  /* 0x000000240d0d7221 */ /* 0x000fe20000000000 */
[C---:B-----5:R-:W-:Y:S01]  /*1f00*/  PRMT R38, R19.reuse, 0x7632, R38 ;  /* 0x0000763213267816 */ /* 0x060fe20000000026 */
[----:B------:R-:W-:Y:S01]  /*1f10*/  FADD R9, R34, R9 ;  /* 0x0000000922097221 */ /* 0x000fe20000000000 */
[----:B------:R-:W-:Y:S01]  /*1f20*/  SHF.L.U32 R40, R19, 0x10, RZ ;  /* 0x0000001013287819 */ /* 0x000fe200000006ff */
[----:B------:R-:W-:Y:S01]  /*1f30*/  FADD R10, R10, R39 ;  /* 0x000000270a0a7221 */ /* 0x000fe20000000000 */
[----:B------:R-:W-:Y:S01]  /*1f40*/  SHF.L.U32 R43, R43, 0x10, RZ ;  /* 0x000000102b2b7819 */ /* 0x000fe200000006ff */
[----:B------:R-:W-:Y:S01]  /*1f50*/  IMAD.U32 R36, R16, 0x10000, RZ ;  /* 0x0001000010247824 */ /* 0x000fe200078e00ff */
[----:B------:R-:W-:-:S02]  /*1f60*/  SHF.L.U32 R19, R4, 0x10, RZ ;  /* 0x0000001004137819 */ /* 0x000fc400000006ff */
[----:B------:R-:W-:Y:S02]  /*1f70*/  PRMT R34, R16, 0x7632, R34 ;  /* 0x0000763210227816 */ /* 0x000fe40000000022 */
[----:B------:R-:W-:Y:S02]  /*1f80*/  SHF.L.U32 R39, R17, 0x10, RZ ;  /* 0x0000001011277819 */ /* 0x000fe400000006ff */
[----:B------:R-:W-:Y:S02]  /*1f90*/  PRMT R41, R4, 0x7632, R41 ;  /* 0x0000763204297816 */ /* 0x000fe40000000029 */
[----:B------:R-:W-:Y:S02]  /*1fa0*/  SHF.L.U32 R44, R5, 0x10, RZ ;  /* 0x00000010052c7819 */ /* 0x000fe400000006ff */
[----:B------:R-:W-:Y:S02]  /*1fb0*/  PRMT R16, R17, 0x7632, R16 ;  /* 0x0000763211107816 */ /* 0x000fe40000000010 */
[----:B------:R-:W-:-:S02]  /*1fc0*/  PRMT R4, R5, 0x7632, R4 ;  /* 0x0000763205047816 */ /* 0x000fc40000000004 */
[----:B------:R-:W-:Y:S02]  /*1fd0*/  PRMT R17, R18, 0x7632, R17 ;  /* 0x0000763212117816 */ /* 0x000fe40000000011 */
[----:B------:R-:W-:Y:S01]  /*1fe0*/  PRMT R5, R6, 0x7632, R5 ;  /* 0x0000763206057816 */ /* 0x000fe20000000005 */
[----:B------:R-:W-:Y:S01]  /*1ff0*/  FADD R12, R12, R43 ;  /* 0x0000002b0c0c7221 */ /* 0x000fe20000000000 */
[----:B------:R-:W-:Y:S01]  /*2000*/  FADD R36, R36, R19 ;  /* 0x0000001324247221 */ /* 0x000fe20000000000 */
[----:B------:R-:W-:Y:S01]  /*2010*/  FADD R14, R42, R45 ;  /* 0x0000002d2a0e7221 */ /* 0x000fe20000000000 */
[----:B------:R-:W-:Y:S01]  /*2020*/  SHF.L.U32 R43, R6, 0x10, RZ ;  /* 0x00000010062b7819 */ /* 0x000fe200000006ff */
[----:B------:R-:W-:Y:S01]  /*2030*/  FADD R19, R39, R44 ;  /* 0x0000002c27137221 */ /* 0x000fe20000000000 */
[----:B------:R-:W-:Y:S01]  /*2040*/  PRMT R42, R7, 0x7632, R42 ;  /* 0x00007632072a7816 */ /* 0x000fe2000000002a */
[----:B------:R-:W-:Y:S01]  /*2050*/  IMAD.U32 R5, R5, 0x10000, RZ ;  /* 0x0001000005057824 */ /* 0x000fe200078e00ff */
[----:B------:R-:W-:-:S02]  /*2060*/  SHF.L.U32 R6, R17, 0x10, RZ ;  /* 0x0000001011067819 */ /* 0x000fc400000006ff */
[----:B------:R-:W-:Y:S02]  /*2070*/  SHF.L.U32 R39, R4, 0x10, RZ ;  /* 0x0000001004277819 */ /* 0x000fe400000006ff */
[----:B------:R-:W-:Y:S01]  /*2080*/  SEL R4, R20, RZ, !P0 ;  /* 0x000000ff14047207 */ /* 0x000fe20004000000 */
[----:B------:R-:W-:Y:S01]  /*2090*/  IMAD.U32 R45, R7, 0x10000, RZ ;  /* 0x00010000072d7824 */ /* 0x000fe200078e00ff */
[----:B------:R-:W-:Y:S02]  /*20a0*/  SHF.L.U32 R18, R18, 0x10, RZ ;  /* 0x0000001012127819 */ /* 0x000fe400000006ff */
[----:B------:R-:W-:Y:S01]  /*20b0*/  SHF.L.U32 R16, R16, 0x10, RZ ;  /* 0x0000001010107819 */ /* 0x000fe200000006ff */
[----:B------:R-:W-:Y:S01]  /*20c0*/  FADD R6, R6, R5 ;  /* 0x0000000506067221 */ /* 0x000fe20000000000 */
[----:B------:R-:W-:Y:S02]  /*20d0*/  SHF.L.U32 R34, R34, 0x10, RZ ;  /* 0x0000001022227819 */ /* 0x000fe400000006ff */
[----:B------:R-:W-:-:S02]  /*20e0*/  SHF.L.U32 R7, R38, 0x10, RZ ;  /* 0x0000001026077819 */ /* 0x000fc400000006ff */
[----:B------:R-:W-:Y:S02]  /*20f0*/  SHF.L.U32 R41, R41, 0x10, RZ ;  /* 0x0000001029297819 */ /* 0x000fe400000006ff */
[----:B------:R-:W-:Y:S02]  /*2100*/  SHF.L.U32 R42, R42, 0x10, RZ ;  /* 0x000000102a2a7819 */ /* 0x000fe400000006ff */
[----:B------:R-:W-:Y:S01]  /*2110*/  SHF.L.U32 R20, R4, 0x10, RZ ;  /* 0x0000001004147819 */ /* 0x000fe200000006ff */
[----:B------:R-:W-:Y:S01]  /*2120*/  FADD R18, R18, R43 ;  /* 0x0000002b12127221 */ /* 0x000fe20000000000 */
[----:B------:R-:W-:Y:S01]  /*2130*/  SEL R5, R22, RZ, !P0 ;  /* 0x000000ff16057207 */ /* 0x000fe20004000000 */
[----:B------:R-:W-:Y:S01]  /*2140*/  FADD R16, R16, R39 ;  /* 0x0000002710107221 */ /* 0x000fe20000000000 */
[----:B------:R-:W-:Y:S01]  /*2150*/  PRMT R4, R27, 0x7632, R4 ;  /* 0x000076321b047816 */ /* 0x000fe20000000004 */
[----:B------:R-:W-:Y:S01]  /*2160*/  FADD R34, R34, R41 ;  /* 0x0000002922227221 */ /* 0x000fe20000000000 */
[----:B------:R-:W-:Y:S01]  /*2170*/  PRMT R39, R25, 0x7632, R39 ;  /* 0x0000763219277816 */ /* 0x000fe20000000027 */
[----:B------:R-:W-:Y:S01]  /*2180*/  FADD R7, R7, R42 ;  /* 0x0000002a07077221 */ /* 0x000fe20000000000 */
[----:B------:R-:W-:-:S02]  /*2190*/  SHF.L.U32 R43, R25, 0x10, RZ ;  /* 0x00000010192b7819 */ /* 0x000fc400000006ff */
[----:B------:R-:W-:Y:S02]  /*21a0*/  PRMT R25, R26, 0x7632, R25 ;  /* 0x000076321a197816 */ /* 0x000fe40000000019 */
[----:B------:R-:W-:Y:S02]  /*21b0*/  SEL R23, R23, RZ, !P0 ;  /* 0x000000ff17177207 */ /* 0x000fe40004000000 */
[C---:B------:R-:W-:Y:S02]  /*21c0*/  PRMT R38, R24.reuse, 0x7632, R38 ;  /* 0x0000763218267816 */ /* 0x040fe40000000026 */
[----:B------:R-:W-:Y:S01]  /*21d0*/  SHF.L.U32 R41, R24, 0x10, RZ ;  /* 0x0000001018297819 */ /* 0x000fe200000006ff */
[----:B------:R-:W-:Y:S01]  /*21e0*/  IMAD.U32 R24, R5, 0x10000, RZ ;  /* 0x0001000005187824 */ /* 0x000fe200078e00ff */
[----:B------:R-:W-:Y:S01]  /*21f0*/  SHF.L.U32 R42, R4, 0x10, RZ ;  /* 0x00000010042a7819 */ /* 0x000fe200000006ff */
[----:B------:R-:W-:Y:S01]  /*2200*/  FADD R17, R40, R45 ;  /* 0x0000002d28117221 */ /* 0x000fe20000000000 */
[----:B------:R-:W-:-:S02]  /*2210*/  PRMT R4, R4, 0x7632, R4 ;  /* 0x0000763204047816 */ /* 0x000fc40000000004 */
[----:B------:R-:W-:Y:S02]  /*2220*/  PRMT R5, R5, 0x7632, R5 ;  /* 0x0000763205057816 */ /* 0x000fe40000000005 */
[----:B------:R-:W-:Y:S02]  /*2230*/  SHF.L.U32 R40, R25, 0x10, RZ ;  /* 0x0000001019287819 */ /* 0x000fe400000006ff */
[----:B------:R-:W-:Y:S02]  /*2240*/  SHF.L.U32 R45, R26, 0x10, RZ ;  /* 0x000000101a2d7819 */ /* 0x000fe400000006ff */
[----:B------:R-:W-:Y:S01]  /*2250*/  PRMT R25, R23, 0x7632, R25 ;  /* 0x0000763217197816 */ /* 0x000fe20000000019 */
[----:B------:R-:W-:Y:S01]  /*2260*/  IMAD.U32 R4, R4, 0x10000, RZ ;  /* 0x0001000004047824 */ /* 0x000fe200078e00ff */
[----:B------:R-:W-:Y:S02]  /*2270*/  SHF.L.U32 R26, R27, 0x10, RZ ;  /* 0x000000101b1a7819 */ /* 0x000fe400000006ff */
[----:B------:R-:W-:-:S02]  /*2280*/  SHF.L.U32 R23, R23, 0x10, RZ ;  /* 0x0000001017177819 */ /* 0x000fc400000006ff */
[----:B------:R-:W-:Y:S02]  /*2290*/  SEL R21, R21, RZ, !P0 ;  /* 0x000000ff15157207 */ /* 0x000fe40004000000 */
[----:B------:R-:W-:Y:S02]  /*22a0*/  SHF.L.U32 R27, R38, 0x10, RZ ;  /* 0x00000010261b7819 */ /* 0x000fe400000006ff */
[----:B------:R-:W-:Y:S01]  /*22b0*/  SHF.L.U32 R5, R5, 0x10, RZ ;  /* 0x0000001005057819 */ /* 0x000fe200000006ff */
[----:B------:R-:W-:Y:S01]  /*22c0*/  FADD R44, R23, R26 ;  /* 0x0000001a172c7221 */ /* 0x000fe20000000000 */
[C---:B------:R-:W-:Y:S01]  /*22d0*/  SHF.L.U32 R22, R21.reuse, 0x10, RZ ;  /* 0x0000001015167819 */ /* 0x040fe200000006ff */
[----:B------:R-:W-:Y:S01]  /*22e0*/  FADD R20, R20, R41 ;  /* 0x0000002914147221 */ /* 0x000fe20000000000 */
[----:B------:R-:W-:Y:S01]  /*22f0*/  PRMT R21, R21, 0x7632, R21 ;  /* 0x0000763215157816 */ /* 0x000fe20000000015 */
[----:B------:R-:W-:Y:S01]  /*2300*/  FADD R26, R4, R27 ;  /* 0x0000001b041a7221 */ /* 0x000fe20000000000 */
[----:B------:R-:W-:Y:S01]  /*2310*/  FADD R40, R5, R40 ;  /* 0x0000002805287221 */ /* 0x000fe20000000000 */
[----:B------:R-:W-:Y:S01]  /*2320*/  SHF.L.U32 R25, R25, 0x10, RZ ;  /* 0x0000001019197819 */ /* 0x000fe200000006ff */
[----:B------:R-:W1:Y:S01]  /*2330*/  LDC.64 R4, c[0x0][0x230] ;  /* 0x00008c00ff047b82 */ /* 0x000e620000000a00 */
[----:B------:R-:W-:Y:S01]  /*2340*/  FADD R27, R11, 1 ;  /* 0x3f8000000b1b7421 */ /* 0x000fe20000000000 */
[----:B------:R-:W-:Y:S01]  /*2350*/  FADD R23, -R33, R44 ;  /* 0x0000002c21177221 */ /* 0x000fe20000000100 */
[----:B------:R-:W-:Y:S01]  /*2360*/  FADD R22, R22, R43 ;  /* 0x0000002b16167221 */ /* 0x000fe20000000000 */
[----:B------:R-:W-:Y:S01]  /*2370*/  SHF.L.U32 R38, R39, 0x10, RZ ;  /* 0x0000001027267819 */ /* 0x000fe200000006ff */
[----:B------:R-:W-:Y:S01]  /*2380*/  FADD R11, -R33, R20 ;  /* 0x00000014210b7221 */ /* 0x000fe20000000100 */
[----:B------:R-:W-:Y:S01]  /*2390*/  SHF.L.U32 R21, R21, 0x10, RZ ;  /* 0x0000001015157819 */ /* 0x000fe200000006ff */
[----:B------:R-:W-:Y:S01]  /*23a0*/  FADD R41, R14, 1 ;  /* 0x3f8000000e297421 */ /* 0x000fe20000000000 */
[----:B------:R-:W-:Y:S01]  /*23b0*/  FADD R42, R25, R42 ;  /* 0x0000002a192a7221 */ /* 0x000fe20000000000 */
[----:B------:R-:W-:Y:S01]  /*23c0*/  FADD R39, R15, 1 ;  /* 0x3f8000000f277421 */ /* 0x000fe20000000000 */
[----:B------:R-:W-:Y:S01]  /*23d0*/  FMUL R14, R32, R23 ;  /* 0x00000017200e7220 */ /* 0x000fe20000400000 */
[----:B------:R-:W-:Y:S01]  /*23e0*/  FADD R25, R8, 1 ;  /* 0x3f80000008197421 */ /* 0x000fe20000000000 */
[----:B------:R-:W-:Y:S01]  /*23f0*/  FADD R15, -R33, R22 ;  /* 0x00000016210f7221 */ /* 0x000fe20000000100 */
[----:B------:R-:W-:Y:S01]  /*2400*/  FMUL R11, R32, R11 ;  /* 0x0000000b200b7220 */ /* 0x000fe20000400000 */
[----:B------:R-:W-:Y:S01]  /*2410*/  FADD R24, R24, R45 ;  /* 0x0000002d18187221 */ /* 0x000fe20000000000 */
[----:B------:R-:W-:Y:S01]  /*2420*/  FADD R38, R21, R38 ;  /* 0x0000002615267221 */ /* 0x000fe20000000000 */
[----:B------:R-:W-:Y:S01]  /*2430*/  FFMA R41, R14, R41, R17 ;  /* 0x000000290e297223 */ /* 0x000fe20000000011 */
[----:B------:R-:W-:Y:S01]  /*2440*/  FMUL R8, R32, R15 ;  /* 0x0000000f20087220 */ /* 0x000fe20000400000 */
[----:B------:R-:W-:Y:S01]  /*2450*/  FFMA R25, R11, R25, R36 ;  /* 0x000000190b197223 */ /* 0x000fe20000000024 */
[----:B------:R-:W-:Y:S01]  /*2460*/  FADD R14, R9, 1 ;  /* 0x3f800000090e7421 */ /* 0x000fe20000000000 */
[----:B------:R-:W-:Y:S01]  /*2470*/  FADD R17, R13, 1 ;  /* 0x3f8000000d117421 */ /* 0x000fe20000000000 */
[C---:B------:R-:W-:Y:S01]  /*2480*/  FADD R21, -R33.reuse, R24 ;  /* 0x0000001821157221 */ /* 0x040fe20000000100 */
[C---:B------:R-:W-:Y:S01]  /*2490*/  FADD R9, -R33.reuse, R26 ;  /* 0x0000001a21097221 */ /* 0x040fe20000000100 */
[C---:B------:R-:W-:Y:S01]  /*24a0*/  FADD R11, -R33.reuse, R38 ;  /* 0x00000026210b7221 */ /* 0x040fe20000000100 */
[C---:B------:R-:W-:Y:S01]  /*24b0*/  FADD R13, -R33.reuse, R40 ;  /* 0x00000028210d7221 */ /* 0x040fe20000000100 */
[----:B------:R-:W-:Y:S01]  /*24c0*/  FADD R15, -R33, R42 ;  /* 0x0000002a210f7221 */ /* 0x000fe20000000100 */
[----:B------:R-:W-:Y:S01]  /*24d0*/  FFMA R19, R8, R27, R19 ;  /* 0x0000001b08137223 */ /* 0x000fe20000000013 */
[----:B------:R-:W-:Y:S01]  /*24e0*/  FMUL R21, R32, R21 ;  /* 0x0000001520157220 */ /* 0x000fe20000400000 */
[----:B------:R-:W-:Y:S01]  /*24f0*/  FADD R12, R12, 1 ;  /* 0x3f8000000c0c7421 */ /* 0x000fe20000000000 */
[----:B------:R-:W-:Y:S01]  /*2500*/  FADD R10, R10, 1 ;  /* 0x3f8000000a0a7421 */ /* 0x000fe20000000000 */
[C---:B------:R-:W-:Y:S01]  /*2510*/  FMUL R9, R32.reuse, R9 ;  /* 0x0000000920097220 */ /* 0x040fe20000400000 */
[C---:B------:R-:W-:Y:S01]  /*2520*/  FMUL R11, R32.reuse, R11 ;  /* 0x0000000b200b7220 */ /* 0x040fe20000400000 */
[C---:B------:R-:W-:Y:S01]  /*2530*/  FMUL R13, R32.reuse, R13 ;  /* 0x0000000d200d7220 */ /* 0x040fe20000400000 */
[----:B------:R-:W-:Y:S01]  /*2540*/  FMUL R8, R32, R15 ;  /* 0x0000000f20087220 */ /* 0x000fe20000400000 */
[----:B------:R-:W-:Y:S01]  /*2550*/  FFMA R18, R21, R39, R18 ;  /* 0x0000002715127223 */ /* 0x000fe20000000012 */
[----:B------:R-:W-:Y:S01]  /*2560*/  FFMA R14, R9, R14, R34 ;  /* 0x0000000e090e7223 */ /* 0x000fe20000000022 */
[----:B------:R-:W-:Y:S01]  /*2570*/  FFMA R16, R11, R17, R16 ;  /* 0x000000110b107223 */ /* 0x000fe20000000010 */
[----:B------:R-:W-:Y:S01]  /*2580*/  FFMA R13, R13, R12, R6 ;  /* 0x0000000c0d0d7223 */ /* 0x000fe20000000006 */
[----:B------:R-:W-:Y:S01]  /*2590*/  FFMA R10, R8, R10, R7 ;  /* 0x0000000a080a7223 */ /* 0x000fe20000000007 */
[----:B-1----:R-:W-:Y:S01]  /*25a0*/  IMAD.WIDE R8, R37, 0x2, R4 ;  /* 0x0000000225087825 */ /* 0x002fe200078e0204 */
[----:B------:R-:W-:-:S02]  /*25b0*/  F2FP.BF16.F32.PACK_AB R4, R14, R25 ;  /* 0x000000190e04723e */ /* 0x000fc400000010ff */
[----:B------:R-:W-:Y:S02]  /*25c0*/  F2FP.BF16.F32.PACK_AB R5, R16, R19 ;  /* 0x000000131005723e */ /* 0x000fe400000010ff */
[----:B------:R-:W-:Y:S02]  /*25d0*/  F2FP.BF16.F32.PACK_AB R6, R13, R18 ;  /* 0x000000120d06723e */ /* 0x000fe400000010ff */
[----:B------:R-:W-:-:S05]  /*25e0*/  F2FP.BF16.F32.PACK_AB R7, R10, R41 ;  /* 0x000000290a07723e */ /* 0x000fca00000010ff */
[----:B------:R1:W-:Y:S01]  /*25f0*/  @!P0 STG.E.128 desc[UR4][R8.64], R4 ;  /* 0x0000000408008986 */ /* 0x0003e2000c101d04 */
[----:B------:R-:W-:Y:S05]  /*2600*/  @!P4 BRA `(.L_x_2) ;  /* 0xfffffff4007cc947 */ /* 0x000fea000383ffff */
[----:B------:R-:W-:Y:S05]  /*2610*/  EXIT ;  /* 0x000000000000794d */ /* 0x000fea0003800000 */
.L_x_3:
[----:B------:R-:W-:-:S00]  /*2620*/  BRA `(.L_x_3) ;  /* 0xfffffffc00fc7947 */ /* 0x000fc0000383ffff */
[----:B------:R-:W-:-:S00]  /*2630*/  NOP ;  /* 0x0000000000007918 */ /* 0x000fc00000000000 */
        /* <DEDUP_REMOVED lines=12> */
.L_x_4:


//--------------------- .nv.global.init           --------------------------
	.section	.nv.global.init,"aw",@progbits
.nv.global.init:
	.type		_$_str,@object
	.size		_$_str,(.L_0 - _$_str)
_$_str:
        /*0000*/ 	.byte	0x5f, 0x5f, 0x43, 0x55, 0x44, 0x41, 0x5f, 0x46, 0x54, 0x5a, 0x00
.L_0:


//--------------------- .nv.constant0.triton_     --------------------------
	.section	.nv.constant0.triton_,"a",@progbits
	.sectionflags	@""
	.align	4
.nv.constant0.triton_:
	.zero		576
